	.target	sm_90a

	.elftype	@"ET_EXEC"


//--------------------- .note.nv.tkinfo           --------------------------
	.section	.note.nv.tkinfo,"",@"SHT_NOTE"
	.sectionflags	@"SHF_NOTE_NV_TKINFO"
	.tkinfo
        /*0018*/ 	.word	0x00000002
        /*0030*/ 	.string	""
        /*0030*/ 	.string	"ptxas"
        /*0030*/ 	.string	"Cuda compilation tools, release 13.0, V13.0.88"
        /*0030*/ 	.string	"Build cuda_13.0.r13.0/compiler.36424714_0"
        /*0030*/ 	.string	"-arch sm_90a -m 64 "



//--------------------- .note.nv.cuinfo           --------------------------
	.section	.note.nv.cuinfo,"",@"SHT_NOTE"
	.sectionflags	@"SHF_NOTE_NV_CUINFO"
        /*0018*/ 	.short	0x0002
        /*001a*/ 	.short	0x005a
        /*001c*/ 	.short	0x0082
	.zero		2


//--------------------- .nv.info                  --------------------------
	.section	.nv.info,"",@"SHT_CUDA_INFO"
	.align	4


	//----- nvinfo : EIATTR_REGCOUNT
	.align		4
        /*0000*/ 	.byte	0x04, 0x2f
        /*0002*/ 	.short	(.L_15 - .L_14)
	.align		4
.L_14:
        /*0004*/ 	.word	index@(_ZN7cutlass13device_kernelINS_4gemm6kernel13GemmUniversalIN4cute5tupleIJiiiiEEENS1_10collective13CollectiveMmaINS1_34MainloopSm90TmaGmmaWarpSpecializedILi3ENS5_IJNS4_1CILi1EEENSA_ILi2EEESB_EEENS1_32KernelTmaWarpSpecializedPingpongEEENS5_IJNSA_ILi64EEESG_NSA_ILi32EEEEEENS_10tfloat32_tENS5_IJlSB_lEEESJ_SK_NS4_8TiledMMAINS4_8MMA_AtomIJNS4_4SM904GMMA29MMA_64x64x8_F32TF32TF32_SS_TNILNSO_7ScaleInE1ELSQ_1EEEEEENS4_6LayoutINS5_IJSB_SB_SB_EEENS5_IJNSA_ILi0EEESV_SV_EEEEENS5_IJNS4_10UnderscoreESY_SY_EEEEENS4_23SM90_TMA_LOAD_MULTICASTENS4_14ComposedLayoutINS4_7SwizzleILi3ELi4ELi3EEENS4_18smem_ptr_flag_bitsILi32EEENST_INS5_IJNSA_ILi8EEESH_EEENS5_IJSH_SB_EEEEEEEvNS4_8identityENS4_13SM90_TMA_LOADES1B_vS1C_EENS_8epilogue10collective6detail29Sm90TmaWarpSpecializedAdapterINS1G_15DefaultEpilogueISJ_SK_SK_NS1F_6thread17LinearCombinationISJ_Li1EffLNS1K_9ScaleType4KindE0ELNS_15FloatRoundStyleE2ESJ_EENS1_15EpilogueDefaultEEEEEvvEEEEvNT_6ParamsE)
        /*0008*/ 	.word	0x000000a8


	//----- nvinfo : EIATTR_FRAME_SIZE
	.align		4
.L_15:
        /*000c*/ 	.byte	0x04, 0x11
        /*000e*/ 	.short	(.L_17 - .L_16)
	.align		4
.L_16:
        /*0010*/ 	.word	index@(_ZN7cutlass13device_kernelINS_4gemm6kernel13GemmUniversalIN4cute5tupleIJiiiiEEENS1_10collective13CollectiveMmaINS1_34MainloopSm90TmaGmmaWarpSpecializedILi3ENS5_IJNS4_1CILi1EEENSA_ILi2EEESB_EEENS1_32KernelTmaWarpSpecializedPingpongEEENS5_IJNSA_ILi64EEESG_NSA_ILi32EEEEEENS_10tfloat32_tENS5_IJlSB_lEEESJ_SK_NS4_8TiledMMAINS4_8MMA_AtomIJNS4_4SM904GMMA29MMA_64x64x8_F32TF32TF32_SS_TNILNSO_7ScaleInE1ELSQ_1EEEEEENS4_6LayoutINS5_IJSB_SB_SB_EEENS5_IJNSA_ILi0EEESV_SV_EEEEENS5_IJNS4_10UnderscoreESY_SY_EEEEENS4_23SM90_TMA_LOAD_MULTICASTENS4_14ComposedLayoutINS4_7SwizzleILi3ELi4ELi3EEENS4_18smem_ptr_flag_bitsILi32EEENST_INS5_IJNSA_ILi8EEESH_EEENS5_IJSH_SB_EEEEEEEvNS4_8identityENS4_13SM90_TMA_LOADES1B_vS1C_EENS_8epilogue10collective6detail29Sm90TmaWarpSpecializedAdapterINS1G_15DefaultEpilogueISJ_SK_SK_NS1F_6thread17LinearCombinationISJ_Li1EffLNS1K_9ScaleType4KindE0ELNS_15FloatRoundStyleE2ESJ_EENS1_15EpilogueDefaultEEEEEvvEEEEvNT_6ParamsE)
        /*0014*/ 	.word	0x00000008


	//----- nvinfo : EIATTR_MIN_STACK_SIZE
	.align		4
.L_17:
        /*0018*/ 	.byte	0x04, 0x12
        /*001a*/ 	.short	(.L_19 - .L_18)
	.align		4
.L_18:
        /*001c*/ 	.word	index@(_ZN7cutlass13device_kernelINS_4gemm6kernel13GemmUniversalIN4cute5tupleIJiiiiEEENS1_10collective13CollectiveMmaINS1_34MainloopSm90TmaGmmaWarpSpecializedILi3ENS5_IJNS4_1CILi1EEENSA_ILi2EEESB_EEENS1_32KernelTmaWarpSpecializedPingpongEEENS5_IJNSA_ILi64EEESG_NSA_ILi32EEEEEENS_10tfloat32_tENS5_IJlSB_lEEESJ_SK_NS4_8TiledMMAINS4_8MMA_AtomIJNS4_4SM904GMMA29MMA_64x64x8_F32TF32TF32_SS_TNILNSO_7ScaleInE1ELSQ_1EEEEEENS4_6LayoutINS5_IJSB_SB_SB_EEENS5_IJNSA_ILi0EEESV_SV_EEEEENS5_IJNS4_10UnderscoreESY_SY_EEEEENS4_23SM90_TMA_LOAD_MULTICASTENS4_14ComposedLayoutINS4_7SwizzleILi3ELi4ELi3EEENS4_18smem_ptr_flag_bitsILi32EEENST_INS5_IJNSA_ILi8EEESH_EEENS5_IJSH_SB_EEEEEEEvNS4_8identityENS4_13SM90_TMA_LOADES1B_vS1C_EENS_8epilogue10collective6detail29Sm90TmaWarpSpecializedAdapterINS1G_15DefaultEpilogueISJ_SK_SK_NS1F_6thread17LinearCombinationISJ_Li1EffLNS1K_9ScaleType4KindE0ELNS_15FloatRoundStyleE2ESJ_EENS1_15EpilogueDefaultEEEEEvvEEEEvNT_6ParamsE)
        /*0020*/ 	.word	0x00000008
.L_19:


//--------------------- .nv.compat                --------------------------
	.section	.nv.compat,"",@"SHT_CUDA_COMPAT_INFO"
	.align	4
        /*0000*/ 	.byte	0x02, 0x09, 0x01, 0x00, 0x02, 0x02, 0x04, 0x00, 0x02, 0x05, 0x05, 0x00, 0x03, 0x07, 0x01, 0x01
        /*0010*/ 	.byte	0x02, 0x03, 0x01, 0x00, 0x02, 0x06, 0x01, 0x00, 0x04, 0x0b, 0x08, 0x00, 0x00, 0x00, 0x00, 0x00
        /*0020*/ 	.byte	0x00, 0x00, 0x00, 0x00


//--------------------- .nv.info._ZN7cutlass13device_kernelINS_4gemm6kernel13GemmUniversalIN4cute5tupleIJiiiiEEENS1_10collective13CollectiveMmaINS1_34MainloopSm90TmaGmmaWarpSpecializedILi3ENS5_IJNS4_1CILi1EEENSA_ILi2EEESB_EEENS1_32KernelTmaWarpSpecializedPingpongEEENS5_IJNSA_ILi64EEESG_NSA_ILi32EEEEEENS_10tfloat32_tENS5_IJlSB_lEEESJ_SK_NS4_8TiledMMAINS4_8MMA_AtomIJNS4_4SM904GMMA29MMA_64x64x8_F32TF32TF32_SS_TNILNSO_7ScaleInE1ELSQ_1EEEEEENS4_6LayoutINS5_IJSB_SB_SB_EEENS5_IJNSA_ILi0EEESV_SV_EEEEENS5_IJNS4_10UnderscoreESY_SY_EEEEENS4_23SM90_TMA_LOAD_MULTICASTENS4_14ComposedLayoutINS4_7SwizzleILi3ELi4ELi3EEENS4_18smem_ptr_flag_bitsILi32EEENST_INS5_IJNSA_ILi8EEESH_EEENS5_IJSH_SB_EEEEEEEvNS4_8identityENS4_13SM90_TMA_LOADES1B_vS1C_EENS_8epilogue10collective6detail29Sm90TmaWarpSpecializedAdapterINS1G_15DefaultEpilogueISJ_SK_SK_NS1F_6thread17LinearCombinationISJ_Li1EffLNS1K_9ScaleType4KindE0ELNS_15FloatRoundStyleE2ESJ_EENS1_15EpilogueDefaultEEEEEvvEEEEvNT_6ParamsE --------------------------
	.section	.nv.info._ZN7cutlass13device_kernelINS_4gemm6kernel13GemmUniversalIN4cute5tupleIJiiiiEEENS1_10collective13CollectiveMmaINS1_34MainloopSm90TmaGmmaWarpSpecializedILi3ENS5_IJNS4_1CILi1EEENSA_ILi2EEESB_EEENS1_32KernelTmaWarpSpecializedPingpongEEENS5_IJNSA_ILi64EEESG_NSA_ILi32EEEEEENS_10tfloat32_tENS5_IJlSB_lEEESJ_SK_NS4_8TiledMMAINS4_8MMA_AtomIJNS4_4SM904GMMA29MMA_64x64x8_F32TF32TF32_SS_TNILNSO_7ScaleInE1ELSQ_1EEEEEENS4_6LayoutINS5_IJSB_SB_SB_EEENS5_IJNSA_ILi0EEESV_SV_EEEEENS5_IJNS4_10UnderscoreESY_SY_EEEEENS4_23SM90_TMA_LOAD_MULTICASTENS4_14ComposedLayoutINS4_7SwizzleILi3ELi4ELi3EEENS4_18smem_ptr_flag_bitsILi32EEENST_INS5_IJNSA_ILi8EEESH_EEENS5_IJSH_SB_EEEEEEEvNS4_8identityENS4_13SM90_TMA_LOADES1B_vS1C_EENS_8epilogue10collective6detail29Sm90TmaWarpSpecializedAdapterINS1G_15DefaultEpilogueISJ_SK_SK_NS1F_6thread17LinearCombinationISJ_Li1EffLNS1K_9ScaleType4KindE0ELNS_15FloatRoundStyleE2ESJ_EENS1_15EpilogueDefaultEEEEEvvEEEEvNT_6ParamsE,"",@"SHT_CUDA_INFO"
	.sectionflags	@""
	.align	4


	//----- nvinfo : EIATTR_CUDA_API_VERSION
	.align		4
        /*0000*/ 	.byte	0x04, 0x37
        /*0002*/ 	.short	(.L_21 - .L_20)
.L_20:
        /*0004*/ 	.word	0x00000082


	//----- nvinfo : EIATTR_KPARAM_INFO
	.align		4
.L_21:
        /*0008*/ 	.byte	0x04, 0x17
        /*000a*/ 	.short	(.L_23 - .L_22)
.L_22:
        /*000c*/ 	.word	0x00000000
        /*0010*/ 	.short	0x0000
        /*0012*/ 	.short	0x0070
        /*0014*/ 	.byte	0x00, 0xf0, 0x01, 0x10


	//----- nvinfo : EIATTR_SPARSE_MMA_MASK
	.align		4
.L_23:
        /*0018*/ 	.byte	0x03, 0x50
        /*001a*/ 	.short	0x0000


	//----- nvinfo : EIATTR_MAXREG_COUNT
	.align		4
        /*001c*/ 	.byte	0x03, 0x1b
        /*001e*/ 	.short	0x00a8


	//----- nvinfo : EIATTR_NUM_BARRIERS
	.align		4
        /*0020*/ 	.byte	0x02, 0x4c
        /*0022*/ 	.byte	0x01
	.zero		1


	//----- nvinfo : EIATTR_EXTERNS
	.align		4
        /*0024*/ 	.byte	0x04, 0x0f
        /*0026*/ 	.short	(.L_25 - .L_24)


	//   ....[0]....
	.align		4
.L_24:
        /*0028*/ 	.word	index@(__assertfail)


	//----- nvinfo : EIATTR_ANNOTATIONS
	.align		4
.L_25:
        /*002c*/ 	.byte	0x04, 0x55
        /*002e*/ 	.short	(.L_27 - .L_26)


	//   ....[0]....
.L_26:
        /*0030*/ 	.word	0x00000001
        /*0034*/ 	.byte	0x20, 0x0d, 0x00, 0x00, 0x01, 0x00, 0x00, 0x00, 0x90, 0x44, 0x00, 0x00, 0x01, 0x00, 0x00, 0x00
        /*0044*/ 	.byte	0x10, 0x51, 0x00, 0x00


	//----- nvinfo : EIATTR_MERCURY_ISA_VERSION
	.align		4
.L_27:
        /*0048*/ 	.byte	0x03, 0x5f
        /*004a*/ 	.short	0x0101


	//----- nvinfo : EIATTR_INT_WARP_WIDE_INSTR_OFFSETS
	.align		4
        /*004c*/ 	.byte	0x04, 0x31
        /*004e*/ 	.short	(.L_29 - .L_28)


	//   ....[0]....
.L_28:
        /*0050*/ 	.word	0x00000470


	//   ....[1]....
        /*0054*/ 	.word	0x000004b0


	//   ....[2]....
        /*0058*/ 	.word	0x000005f0


	//   ....[3]....
        /*005c*/ 	.word	0x00000600


	//   ....[4]....
        /*0060*/ 	.word	0x00000620


	//   ....[5]....
        /*0064*/ 	.word	0x00000640


	//   ....[6]....
        /*0068*/ 	.word	0x000006f0


	//   ....[7]....
        /*006c*/ 	.word	0x00000740


	//   ....[8]....
        /*0070*/ 	.word	0x00001f90


	//----- nvinfo : EIATTR_COOP_GROUP_MASK_REGIDS
	.align		4
.L_29:
        /*0074*/ 	.byte	0x04, 0x29
        /*0076*/ 	.short	(.L_31 - .L_30)


	//   ....[0]....
.L_30:
        /*0078*/ 	.word	0xffffffff


	//   ....[1]....
        /*007c*/ 	.word	0xffffffff


	//   ....[2]....
        /*0080*/ 	.word	0xffffffff


	//   ....[3]....
        /*0084*/ 	.word	0xffffffff


	//   ....[4]....
        /*0088*/ 	.word	0xffffffff


	//   ....[5]....
        /*008c*/ 	.word	0xffffffff


	//   ....[6]....
        /*0090*/ 	.word	0xffffffff


	//----- nvinfo : EIATTR_COOP_GROUP_INSTR_OFFSETS
	.align		4
.L_31:
        /*0094*/ 	.byte	0x04, 0x28
        /*0096*/ 	.short	(.L_33 - .L_32)


	//   ....[0]....
.L_32:
        /*0098*/ 	.word	0x00000070


	//   ....[1]....
        /*009c*/ 	.word	0x00000080


	//   ....[2]....
        /*00a0*/ 	.word	0x00000140


	//   ....[3]....
        /*00a4*/ 	.word	0x000002b0


	//   ....[4]....
        /*00a8*/ 	.word	0x000002f0


	//   ....[5]....
        /*00ac*/ 	.word	0x00000790


	//   ....[6]....
        /*00b0*/ 	.word	0x000008c0


	//----- nvinfo : EIATTR_REG_RECONFIG
	.align		4
.L_33:
        /*00b4*/ 	.byte	0x01, 0x54
	.zero		2


	//----- nvinfo : EIATTR_SYSCALL_OFFSETS
	.align		4
        /*00b8*/ 	.byte	0x04, 0x46
        /*00ba*/ 	.short	(.L_35 - .L_34)


	//   ....[0]....
.L_34:
        /*00bc*/ 	.word	0x000017d0


	//----- nvinfo : EIATTR_MBARRIER_INSTR_OFFSETS
	.align		4
.L_35:
        /*00c0*/ 	.byte	0x04, 0x39
        /*00c2*/ 	.short	(.L_37 - .L_36)


	//   ....[0]....
.L_36:
        /*00c4*/ 	.word	0x00000240
        /*00c8*/ 	.word	0x000000ff
        /*00cc*/ 	.word	0x00000000
        /*00d0*/ 	.short	0x0100
        /*00d2*/ 	.byte	0x08
	.zero		1


	//   ....[1]....
        /*00d4*/ 	.word	0x00000250
        /*00d8*/ 	.word	0x000000ff
        /*00dc*/ 	.word	0x00000018
        /*00e0*/ 	.short	0x0100
        /*00e2*/ 	.byte	0x08
	.zero		1


	//   ....[2]....
        /*00e4*/ 	.word	0x00000260
        /*00e8*/ 	.word	0x000000ff
        /*00ec*/ 	.word	0x00000008
        /*00f0*/ 	.short	0x0100
        /*00f2*/ 	.byte	0x08
	.zero		1


	//   ....[3]....
        /*00f4*/ 	.word	0x00000270
        /*00f8*/ 	.word	0x000000ff
        /*00fc*/ 	.word	0x00000020
        /*0100*/ 	.short	0x0100
        /*0102*/ 	.byte	0x08
	.zero		1


	//   ....[4]....
        /*0104*/ 	.word	0x00000280
        /*0108*/ 	.word	0x000000ff
        /*010c*/ 	.word	0x00000010
        /*0110*/ 	.short	0x0100
        /*0112*/ 	.byte	0x08
	.zero		1


	//   ....[5]....
        /*0114*/ 	.word	0x00000290
        /*0118*/ 	.word	0x000000ff
        /*011c*/ 	.word	0x00000028
        /*0120*/ 	.short	0x0100
        /*0122*/ 	.byte	0x08
	.zero		1


	//   ....[6]....
        /*0124*/ 	.word	0x00000770
        /*0128*/ 	.word	0x000000ff
        /*012c*/ 	.word	0x00000060
        /*0130*/ 	.short	0x0100
        /*0132*/ 	.byte	0x08
	.zero		1


	//   ....[7]....
        /*0134*/ 	.word	0x00000810
        /*0138*/ 	.word	0x000000ff
        /*013c*/ 	.word	0x00000068
        /*0140*/ 	.short	0x0100
        /*0142*/ 	.byte	0x08
	.zero		1


	//   ....[8]....
        /*0144*/ 	.word	0x00000840
        /*0148*/ 	.word	0x000000ff
        /*014c*/ 	.word	0x00000040
        /*0150*/ 	.short	0x0100
        /*0152*/ 	.byte	0x09
	.zero		1


	//   ....[9]....
        /*0154*/ 	.word	0x00000850
        /*0158*/ 	.word	0x000000ff
        /*015c*/ 	.word	0x00000048
        /*0160*/ 	.short	0x0100
        /*0162*/ 	.byte	0x09
	.zero		1


	//   ....[10]....
        /*0164*/ 	.word	0x00000860
        /*0168*/ 	.word	0x000000ff
        /*016c*/ 	.word	0x00000050
        /*0170*/ 	.short	0x0100
        /*0172*/ 	.byte	0x09
	.zero		1


	//   ....[11]....
        /*0174*/ 	.word	0x00000870
        /*0178*/ 	.word	0x000000ff
        /*017c*/ 	.word	0x00000058
        /*0180*/ 	.short	0x0100
        /*0182*/ 	.byte	0x09
	.zero		1


	//   ....[12]....
        /*0184*/ 	.word	0x000016b0
        /*0188*/ 	.word	0x0000003e
        /*018c*/ 	.word	0x00000000
        /*0190*/ 	.short	0x010a
        /*0192*/ 	.byte	0x2a
	.zero		1


	//   ....[13]....
        /*0194*/ 	.word	0x00001850
        /*0198*/ 	.word	0x00000003
        /*019c*/ 	.word	0x00000000
        /*01a0*/ 	.short	0x010a
        /*01a2*/ 	.byte	0x3f
	.zero		1


	//   ....[14]....
        /*01a4*/ 	.word	0x00001890
        /*01a8*/ 	.word	0x00000003
        /*01ac*/ 	.word	0x00000000
        /*01b0*/ 	.short	0x010a
        /*01b2*/ 	.byte	0x3f
	.zero		1


	//   ....[15]....
        /*01b4*/ 	.word	0x00001b90
        /*01b8*/ 	.word	0x000000ff
        /*01bc*/ 	.word	0x00000000
        /*01c0*/ 	.short	0x010a
        /*01c2*/ 	.byte	0x04
	.zero		1


	//   ....[16]....
        /*01c4*/ 	.word	0x00001bd0
        /*01c8*/ 	.word	0x000000ff
        /*01cc*/ 	.word	0x00000000
        /*01d0*/ 	.short	0x010a
        /*01d2*/ 	.byte	0x04
	.zero		1


	//   ....[17]....
        /*01d4*/ 	.word	0x00001e30
        /*01d8*/ 	.word	0x00000005
        /*01dc*/ 	.word	0x00000000
        /*01e0*/ 	.short	0x0101
        /*01e2*/ 	.byte	0x3f
	.zero		1


	//   ....[18]....
        /*01e4*/ 	.word	0x00001f30
        /*01e8*/ 	.word	0x0000003f
        /*01ec*/ 	.word	0x00000000
        /*01f0*/ 	.short	0x0101
        /*01f2*/ 	.byte	0x2f
	.zero		1


	//   ....[19]....
        /*01f4*/ 	.word	0x00002030
        /*01f8*/ 	.word	0x00000003
        /*01fc*/ 	.word	0x00000000
        /*0200*/ 	.short	0x0101
        /*0202*/ 	.byte	0x3f
	.zero		1


	//   ....[20]....
        /*0204*/ 	.word	0x000020f0
        /*0208*/ 	.word	0x0000003e
        /*020c*/ 	.word	0x00000010
        /*0210*/ 	.short	0x010a
        /*0212*/ 	.byte	0x2a
	.zero		1


	//   ....[21]....
        /*0214*/ 	.word	0x000044b0
        /*0218*/ 	.word	0x00000041
        /*021c*/ 	.word	0x00000000
        /*0220*/ 	.short	0x0101
        /*0222*/ 	.byte	0x2f
	.zero		1


	//   ....[22]....
        /*0224*/ 	.word	0x00004e50
        /*0228*/ 	.word	0x0000000c
        /*022c*/ 	.word	0x00000018
        /*0230*/ 	.short	0x010a
        /*0232*/ 	.byte	0x3f
	.zero		1


	//   ....[23]....
        /*0234*/ 	.word	0x00005220
        /*0238*/ 	.word	0x00000004
        /*023c*/ 	.word	0x00000068
        /*0240*/ 	.short	0x0101
        /*0242*/ 	.byte	0x3f
	.zero		1


	//   ....[24]....
        /*0244*/ 	.word	0x000059a0
        /*0248*/ 	.word	0x00000007
        /*024c*/ 	.word	0x00000000
        /*0250*/ 	.short	0x010a
        /*0252*/ 	.byte	0x3f
	.zero		1


	//   ....[25]....
        /*0254*/ 	.word	0x00005a20
        /*0258*/ 	.word	0x00000009
        /*025c*/ 	.word	0x00000000
        /*0260*/ 	.short	0x010a
        /*0262*/ 	.byte	0x3f
	.zero		1


	//   ....[26]....
        /*0264*/ 	.word	0x00005ab0
        /*0268*/ 	.word	0x00000003
        /*026c*/ 	.word	0x00000000
        /*0270*/ 	.short	0x010a
        /*0272*/ 	.byte	0x3f
	.zero		1


	//   ....[27]....
        /*0274*/ 	.word	0x00005b10
        /*0278*/ 	.word	0x00000040
        /*027c*/ 	.word	0x00000000
        /*0280*/ 	.short	0x010a
        /*0282*/ 	.byte	0x3f
	.zero		1


	//   ....[28]....
        /*0284*/ 	.word	0x00005b60
        /*0288*/ 	.word	0x00000003
        /*028c*/ 	.word	0x00000000
        /*0290*/ 	.short	0x010a
        /*0292*/ 	.byte	0x3f
	.zero		1


	//   ....[29]....
        /*0294*/ 	.word	0x00005bc0
        /*0298*/ 	.word	0x00000005
        /*029c*/ 	.word	0x00000000
        /*02a0*/ 	.short	0x010a
        /*02a2*/ 	.byte	0x3f
	.zero		1


	//   ....[30]....
        /*02a4*/ 	.word	0x00005c10
        /*02a8*/ 	.word	0x00000040
        /*02ac*/ 	.word	0x00000010
        /*02b0*/ 	.short	0x010a
        /*02b2*/ 	.byte	0x3f
	.zero		1


	//   ....[31]....
        /*02b4*/ 	.word	0x00005ce0
        /*02b8*/ 	.word	0x0000000c
        /*02bc*/ 	.word	0x00000018
        /*02c0*/ 	.short	0x010a
        /*02c2*/ 	.byte	0x3f
	.zero		1


	//   ....[32]....
        /*02c4*/ 	.word	0x00005db0
        /*02c8*/ 	.word	0x00000007
        /*02cc*/ 	.word	0x00000000
        /*02d0*/ 	.short	0x010a
        /*02d2*/ 	.byte	0x3f
	.zero		1


	//   ....[33]....
        /*02d4*/ 	.word	0x00005e00
        /*02d8*/ 	.word	0x00000009
        /*02dc*/ 	.word	0x00000000
        /*02e0*/ 	.short	0x010a
        /*02e2*/ 	.byte	0x3f
	.zero		1


	//----- nvinfo : EIATTR_NUM_MBARRIERS
	.align		4
.L_37:
        /*02e4*/ 	.byte	0x03, 0x38
        /*02e6*/ 	.short	0x000c


	//----- nvinfo : EIATTR_EXIT_INSTR_OFFSETS
	.align		4
        /*02e8*/ 	.byte	0x04, 0x1c
        /*02ea*/ 	.short	(.L_39 - .L_38)


	//   ....[0]....
.L_38:
        /*02ec*/ 	.word	0x00001360


	//   ....[1]....
        /*02f0*/ 	.word	0x000013c0


	//   ....[2]....
        /*02f4*/ 	.word	0x00004b40


	//   ....[3]....
        /*02f8*/ 	.word	0x00004b70


	//   ....[4]....
        /*02fc*/ 	.word	0x00005b00


	//----- nvinfo : EIATTR_MAX_THREADS
	.align		4
.L_39:
        /*0300*/ 	.byte	0x04, 0x05
        /*0302*/ 	.short	(.L_41 - .L_40)
.L_40:
        /*0304*/ 	.word	0x00000180
        /*0308*/ 	.word	0x00000001
        /*030c*/ 	.word	0x00000001


	//----- nvinfo : EIATTR_CRS_STACK_SIZE
	.align		4
.L_41:
        /*0310*/ 	.byte	0x04, 0x1e
        /*0312*/ 	.short	(.L_43 - .L_42)
.L_42:
        /*0314*/ 	.word	0x00000000


	//----- nvinfo : EIATTR_CBANK_PARAM_SIZE
	.align		4
.L_43:
        /*0318*/ 	.byte	0x03, 0x19
        /*031a*/ 	.short	0x0470


	//----- nvinfo : EIATTR_PARAM_CBANK
	.align		4
        /*031c*/ 	.byte	0x04, 0x0a
        /*031e*/ 	.short	(.L_45 - .L_44)
	.align		4
.L_44:
        /*0320*/ 	.word	index@(.nv.constant0._ZN7cutlass13device_kernelINS_4gemm6kernel13GemmUniversalIN4cute5tupleIJiiiiEEENS1_10collective13CollectiveMmaINS1_34MainloopSm90TmaGmmaWarpSpecializedILi3ENS5_IJNS4_1CILi1EEENSA_ILi2EEESB_EEENS1_32KernelTmaWarpSpecializedPingpongEEENS5_IJNSA_ILi64EEESG_NSA_ILi32EEEEEENS_10tfloat32_tENS5_IJlSB_lEEESJ_SK_NS4_8TiledMMAINS4_8MMA_AtomIJNS4_4SM904GMMA29MMA_64x64x8_F32TF32TF32_SS_TNILNSO_7ScaleInE1ELSQ_1EEEEEENS4_6LayoutINS5_IJSB_SB_SB_EEENS5_IJNSA_ILi0EEESV_SV_EEEEENS5_IJNS4_10UnderscoreESY_SY_EEEEENS4_23SM90_TMA_LOAD_MULTICASTENS4_14ComposedLayoutINS4_7SwizzleILi3ELi4ELi3EEENS4_18smem_ptr_flag_bitsILi32EEENST_INS5_IJNSA_ILi8EEESH_EEENS5_IJSH_SB_EEEEEEEvNS4_8identityENS4_13SM90_TMA_LOADES1B_vS1C_EENS_8epilogue10collective6detail29Sm90TmaWarpSpecializedAdapterINS1G_15DefaultEpilogueISJ_SK_SK_NS1F_6thread17LinearCombinationISJ_Li1EffLNS1K_9ScaleType4KindE0ELNS_15FloatRoundStyleE2ESJ_EENS1_15EpilogueDefaultEEEEEvvEEEEvNT_6ParamsE)
        /*0324*/ 	.short	0x0210
        /*0326*/ 	.short	0x0470


	//----- nvinfo : EIATTR_SW_WAR
	.align		4
.L_45:
        /*0328*/ 	.byte	0x04, 0x36
        /*032a*/ 	.short	(.L_47 - .L_46)
.L_46:
        /*032c*/ 	.word	0x00000008
.L_47:


//--------------------- .nv.callgraph             --------------------------
	.section	.nv.callgraph,"",@"SHT_CUDA_CALLGRAPH"
	.align	4
	.sectionentsize	8
	.align		4
        /*0000*/ 	.word	0x00000000
	.align		4
        /*0004*/ 	.word	0xffffffff
	.align		4
        /*0008*/ 	.word	index@(_ZN7cutlass13device_kernelINS_4gemm6kernel13GemmUniversalIN4cute5tupleIJiiiiEEENS1_10collective13CollectiveMmaINS1_34MainloopSm90TmaGmmaWarpSpecializedILi3ENS5_IJNS4_1CILi1EEENSA_ILi2EEESB_EEENS1_32KernelTmaWarpSpecializedPingpongEEENS5_IJNSA_ILi64EEESG_NSA_ILi32EEEEEENS_10tfloat32_tENS5_IJlSB_lEEESJ_SK_NS4_8TiledMMAINS4_8MMA_AtomIJNS4_4SM904GMMA29MMA_64x64x8_F32TF32TF32_SS_TNILNSO_7ScaleInE1ELSQ_1EEEEEENS4_6LayoutINS5_IJSB_SB_SB_EEENS5_IJNSA_ILi0EEESV_SV_EEEEENS5_IJNS4_10UnderscoreESY_SY_EEEEENS4_23SM90_TMA_LOAD_MULTICASTENS4_14ComposedLayoutINS4_7SwizzleILi3ELi4ELi3EEENS4_18smem_ptr_flag_bitsILi32EEENST_INS5_IJNSA_ILi8EEESH_EEENS5_IJSH_SB_EEEEEEEvNS4_8identityENS4_13SM90_TMA_LOADES1B_vS1C_EENS_8epilogue10collective6detail29Sm90TmaWarpSpecializedAdapterINS1G_15DefaultEpilogueISJ_SK_SK_NS1F_6thread17LinearCombinationISJ_Li1EffLNS1K_9ScaleType4KindE0ELNS_15FloatRoundStyleE2ESJ_EENS1_15EpilogueDefaultEEEEEvvEEEEvNT_6ParamsE)
	.align		4
        /*000c*/ 	.word	index@(__assertfail)
	.align		4
        /*0010*/ 	.word	0x00000000
	.align		4
        /*0014*/ 	.word	0xfffffffe
	.align		4
        /*0018*/ 	.word	0x00000000
	.align		4
        /*001c*/ 	.word	0xfffffffd
	.align		4
        /*0020*/ 	.word	0x00000000
	.align		4
        /*0024*/ 	.word	0xfffffffc


//--------------------- .nv.constant4             --------------------------
	.section	.nv.constant4,"a",@progbits
	.align	8
	.align		8
.nv.constant4:
        /*0000*/ 	.dword	__assertfail
	.align		8
        /*0008*/ 	.dword	__unnamed_1
	.align		8
        /*0010*/ 	.dword	_ZN39_INTERNAL_5a3f5297_4_k_cu_8cd0f46c_58554cuda3std3__45__cpo5beginE
	.align		8
        /*0018*/ 	.dword	_ZN39_INTERNAL_5a3f5297_4_k_cu_8cd0f46c_58554cuda3std3__45__cpo3endE
	.align		8
        /*0020*/ 	.dword	_ZN39_INTERNAL_5a3f5297_4_k_cu_8cd0f46c_58554cuda3std3__45__cpo6cbeginE
	.align		8
        /*0028*/ 	.dword	_ZN39_INTERNAL_5a3f5297_4_k_cu_8cd0f46c_58554cuda3std3__45__cpo4cendE
	.align		8
        /*0030*/ 	.dword	_ZN39_INTERNAL_5a3f5297_4_k_cu_8cd0f46c_58554cuda3std3__441_GLOBAL__N__5a3f5297_4_k_cu_8cd0f46c_58556ignoreE
	.align		8
        /*0038*/ 	.dword	_ZN39_INTERNAL_5a3f5297_4_k_cu_8cd0f46c_58554cuda3std3__419piecewise_constructE
	.align		8
        /*0040*/ 	.dword	_ZN39_INTERNAL_5a3f5297_4_k_cu_8cd0f46c_58554cuda3std3__48in_placeE
	.align		8
        /*0048*/ 	.dword	_ZN39_INTERNAL_5a3f5297_4_k_cu_8cd0f46c_58554cuda3std6ranges3__45__cpo4swapE
	.align		8
        /*0050*/ 	.dword	_ZN39_INTERNAL_5a3f5297_4_k_cu_8cd0f46c_58554cuda3std6ranges3__45__cpo9iter_moveE
	.align		8
        /*0058*/ 	.dword	_ZN39_INTERNAL_5a3f5297_4_k_cu_8cd0f46c_58554cute7productE
	.align		8
        /*0060*/ 	.dword	_ZN39_INTERNAL_5a3f5297_4_k_cu_8cd0f46c_58554cute1_E
	.align		8
        /*0068*/ 	.dword	$str$22
	.align		8
        /*0070*/ 	.dword	$str$23


//--------------------- .text._ZN7cutlass13device_kernelINS_4gemm6kernel13GemmUniversalIN4cute5tupleIJiiiiEEENS1_10collective13CollectiveMmaINS1_34MainloopSm90TmaGmmaWarpSpecializedILi3ENS5_IJNS4_1CILi1EEENSA_ILi2EEESB_EEENS1_32KernelTmaWarpSpecializedPingpongEEENS5_IJNSA_ILi64EEESG_NSA_ILi32EEEEEENS_10tfloat32_tENS5_IJlSB_lEEESJ_SK_NS4_8TiledMMAINS4_8MMA_AtomIJNS4_4SM904GMMA29MMA_64x64x8_F32TF32TF32_SS_TNILNSO_7ScaleInE1ELSQ_1EEEEEENS4_6LayoutINS5_IJSB_SB_SB_EEENS5_IJNSA_ILi0EEESV_SV_EEEEENS5_IJNS4_10UnderscoreESY_SY_EEEEENS4_23SM90_TMA_LOAD_MULTICASTENS4_14ComposedLayoutINS4_7SwizzleILi3ELi4ELi3EEENS4_18smem_ptr_flag_bitsILi32EEENST_INS5_IJNSA_ILi8EEESH_EEENS5_IJSH_SB_EEEEEEEvNS4_8identityENS4_13SM90_TMA_LOADES1B_vS1C_EENS_8epilogue10collective6detail29Sm90TmaWarpSpecializedAdapterINS1G_15DefaultEpilogueISJ_SK_SK_NS1F_6thread17LinearCombinationISJ_Li1EffLNS1K_9ScaleType4KindE0ELNS_15FloatRoundStyleE2ESJ_EENS1_15EpilogueDefaultEEEEEvvEEEEvNT_6ParamsE --------------------------
	.section	.text._ZN7cutlass13device_kernelINS_4gemm6kernel13GemmUniversalIN4cute5tupleIJiiiiEEENS1_10collective13CollectiveMmaINS1_34MainloopSm90TmaGmmaWarpSpecializedILi3ENS5_IJNS4_1CILi1EEENSA_ILi2EEESB_EEENS1_32KernelTmaWarpSpecializedPingpongEEENS5_IJNSA_ILi64EEESG_NSA_ILi32EEEEEENS_10tfloat32_tENS5_IJlSB_lEEESJ_SK_NS4_8TiledMMAINS4_8MMA_AtomIJNS4_4SM904GMMA29MMA_64x64x8_F32TF32TF32_SS_TNILNSO_7ScaleInE1ELSQ_1EEEEEENS4_6LayoutINS5_IJSB_SB_SB_EEENS5_IJNSA_ILi0EEESV_SV_EEEEENS5_IJNS4_10UnderscoreESY_SY_EEEEENS4_23SM90_TMA_LOAD_MULTICASTENS4_14ComposedLayoutINS4_7SwizzleILi3ELi4ELi3EEENS4_18smem_ptr_flag_bitsILi32EEENST_INS5_IJNSA_ILi8EEESH_EEENS5_IJSH_SB_EEEEEEEvNS4_8identityENS4_13SM90_TMA_LOADES1B_vS1C_EENS_8epilogue10collective6detail29Sm90TmaWarpSpecializedAdapterINS1G_15DefaultEpilogueISJ_SK_SK_NS1F_6thread17LinearCombinationISJ_Li1EffLNS1K_9ScaleType4KindE0ELNS_15FloatRoundStyleE2ESJ_EENS1_15EpilogueDefaultEEEEEvvEEEEvNT_6ParamsE,"ax",@progbits
	.align	128
.text._ZN7cutlass13device_kernelINS_4gemm6kernel13GemmUniversalIN4cute5tupleIJiiiiEEENS1_10collective13CollectiveMmaINS1_34MainloopSm90TmaGmmaWarpSpecializedILi3ENS5_IJNS4_1CILi1EEENSA_ILi2EEESB_EEENS1_32KernelTmaWarpSpecializedPingpongEEENS5_IJNSA_ILi64EEESG_NSA_ILi32EEEEEENS_10tfloat32_tENS5_IJlSB_lEEESJ_SK_NS4_8TiledMMAINS4_8MMA_AtomIJNS4_4SM904GMMA29MMA_64x64x8_F32TF32TF32_SS_TNILNSO_7ScaleInE1ELSQ_1EEEEEENS4_6LayoutINS5_IJSB_SB_SB_EEENS5_IJNSA_ILi0EEESV_SV_EEEEENS5_IJNS4_10UnderscoreESY_SY_EEEEENS4_23SM90_TMA_LOAD_MULTICASTENS4_14ComposedLayoutINS4_7SwizzleILi3ELi4ELi3EEENS4_18smem_ptr_flag_bitsILi32EEENST_INS5_IJNSA_ILi8EEESH_EEENS5_IJSH_SB_EEEEEEEvNS4_8identityENS4_13SM90_TMA_LOADES1B_vS1C_EENS_8epilogue10collective6detail29Sm90TmaWarpSpecializedAdapterINS1G_15DefaultEpilogueISJ_SK_SK_NS1F_6thread17LinearCombinationISJ_Li1EffLNS1K_9ScaleType4KindE0ELNS_15FloatRoundStyleE2ESJ_EENS1_15EpilogueDefaultEEEEEvvEEEEvNT_6ParamsE:
        .type           _ZN7cutlass13device_kernelINS_4gemm6kernel13GemmUniversalIN4cute5tupleIJiiiiEEENS1_10collective13CollectiveMmaINS1_34MainloopSm90TmaGmmaWarpSpecializedILi3ENS5_IJNS4_1CILi1EEENSA_ILi2EEESB_EEENS1_32KernelTmaWarpSpecializedPingpongEEENS5_IJNSA_ILi64EEESG_NSA_ILi32EEEEEENS_10tfloat32_tENS5_IJlSB_lEEESJ_SK_NS4_8TiledMMAINS4_8MMA_AtomIJNS4_4SM904GMMA29MMA_64x64x8_F32TF32TF32_SS_TNILNSO_7ScaleInE1ELSQ_1EEEEEENS4_6LayoutINS5_IJSB_SB_SB_EEENS5_IJNSA_ILi0EEESV_SV_EEEEENS5_IJNS4_10UnderscoreESY_SY_EEEEENS4_23SM90_TMA_LOAD_MULTICASTENS4_14ComposedLayoutINS4_7SwizzleILi3ELi4ELi3EEENS4_18smem_ptr_flag_bitsILi32EEENST_INS5_IJNSA_ILi8EEESH_EEENS5_IJSH_SB_EEEEEEEvNS4_8identityENS4_13SM90_TMA_LOADES1B_vS1C_EENS_8epilogue10collective6detail29Sm90TmaWarpSpecializedAdapterINS1G_15DefaultEpilogueISJ_SK_SK_NS1F_6thread17LinearCombinationISJ_Li1EffLNS1K_9ScaleType4KindE0ELNS_15FloatRoundStyleE2ESJ_EENS1_15EpilogueDefaultEEEEEvvEEEEvNT_6ParamsE,@function
        .size           _ZN7cutlass13device_kernelINS_4gemm6kernel13GemmUniversalIN4cute5tupleIJiiiiEEENS1_10collective13CollectiveMmaINS1_34MainloopSm90TmaGmmaWarpSpecializedILi3ENS5_IJNS4_1CILi1EEENSA_ILi2EEESB_EEENS1_32KernelTmaWarpSpecializedPingpongEEENS5_IJNSA_ILi64EEESG_NSA_ILi32EEEEEENS_10tfloat32_tENS5_IJlSB_lEEESJ_SK_NS4_8TiledMMAINS4_8MMA_AtomIJNS4_4SM904GMMA29MMA_64x64x8_F32TF32TF32_SS_TNILNSO_7ScaleInE1ELSQ_1EEEEEENS4_6LayoutINS5_IJSB_SB_SB_EEENS5_IJNSA_ILi0EEESV_SV_EEEEENS5_IJNS4_10UnderscoreESY_SY_EEEEENS4_23SM90_TMA_LOAD_MULTICASTENS4_14ComposedLayoutINS4_7SwizzleILi3ELi4ELi3EEENS4_18smem_ptr_flag_bitsILi32EEENST_INS5_IJNSA_ILi8EEESH_EEENS5_IJSH_SB_EEEEEEEvNS4_8identityENS4_13SM90_TMA_LOADES1B_vS1C_EENS_8epilogue10collective6detail29Sm90TmaWarpSpecializedAdapterINS1G_15DefaultEpilogueISJ_SK_SK_NS1F_6thread17LinearCombinationISJ_Li1EffLNS1K_9ScaleType4KindE0ELNS_15FloatRoundStyleE2ESJ_EENS1_15EpilogueDefaultEEEEEvvEEEEvNT_6ParamsE,(.L_x_135 - _ZN7cutlass13device_kernelINS_4gemm6kernel13GemmUniversalIN4cute5tupleIJiiiiEEENS1_10collective13CollectiveMmaINS1_34MainloopSm90TmaGmmaWarpSpecializedILi3ENS5_IJNS4_1CILi1EEENSA_ILi2EEESB_EEENS1_32KernelTmaWarpSpecializedPingpongEEENS5_IJNSA_ILi64EEESG_NSA_ILi32EEEEEENS_10tfloat32_tENS5_IJlSB_lEEESJ_SK_NS4_8TiledMMAINS4_8MMA_AtomIJNS4_4SM904GMMA29MMA_64x64x8_F32TF32TF32_SS_TNILNSO_7ScaleInE1ELSQ_1EEEEEENS4_6LayoutINS5_IJSB_SB_SB_EEENS5_IJNSA_ILi0EEESV_SV_EEEEENS5_IJNS4_10UnderscoreESY_SY_EEEEENS4_23SM90_TMA_LOAD_MULTICASTENS4_14ComposedLayoutINS4_7SwizzleILi3ELi4ELi3EEENS4_18smem_ptr_flag_bitsILi32EEENST_INS5_IJNSA_ILi8EEESH_EEENS5_IJSH_SB_EEEEEEEvNS4_8identityENS4_13SM90_TMA_LOADES1B_vS1C_EENS_8epilogue10collective6detail29Sm90TmaWarpSpecializedAdapterINS1G_15DefaultEpilogueISJ_SK_SK_NS1F_6thread17LinearCombinationISJ_Li1EffLNS1K_9ScaleType4KindE0ELNS_15FloatRoundStyleE2ESJ_EENS1_15EpilogueDefaultEEEEEvvEEEEvNT_6ParamsE)
        .other          _ZN7cutlass13device_kernelINS_4gemm6kernel13GemmUniversalIN4cute5tupleIJiiiiEEENS1_10collective13CollectiveMmaINS1_34MainloopSm90TmaGmmaWarpSpecializedILi3ENS5_IJNS4_1CILi1EEENSA_ILi2EEESB_EEENS1_32KernelTmaWarpSpecializedPingpongEEENS5_IJNSA_ILi64EEESG_NSA_ILi32EEEEEENS_10tfloat32_tENS5_IJlSB_lEEESJ_SK_NS4_8TiledMMAINS4_8MMA_AtomIJNS4_4SM904GMMA29MMA_64x64x8_F32TF32TF32_SS_TNILNSO_7ScaleInE1ELSQ_1EEEEEENS4_6LayoutINS5_IJSB_SB_SB_EEENS5_IJNSA_ILi0EEESV_SV_EEEEENS5_IJNS4_10UnderscoreESY_SY_EEEEENS4_23SM90_TMA_LOAD_MULTICASTENS4_14ComposedLayoutINS4_7SwizzleILi3ELi4ELi3EEENS4_18smem_ptr_flag_bitsILi32EEENST_INS5_IJNSA_ILi8EEESH_EEENS5_IJSH_SB_EEEEEEEvNS4_8identityENS4_13SM90_TMA_LOADES1B_vS1C_EENS_8epilogue10collective6detail29Sm90TmaWarpSpecializedAdapterINS1G_15DefaultEpilogueISJ_SK_SK_NS1F_6thread17LinearCombinationISJ_Li1EffLNS1K_9ScaleType4KindE0ELNS_15FloatRoundStyleE2ESJ_EENS1_15EpilogueDefaultEEEEEvvEEEEvNT_6ParamsE,@"STO_CUDA_ENTRY STV_DEFAULT"
_ZN7cutlass13device_kernelINS_4gemm6kernel13GemmUniversalIN4cute5tupleIJiiiiEEENS1_10collective13CollectiveMmaINS1_34MainloopSm90TmaGmmaWarpSpecializedILi3ENS5_IJNS4_1CILi1EEENSA_ILi2EEESB_EEENS1_32KernelTmaWarpSpecializedPingpongEEENS5_IJNSA_ILi64EEESG_NSA_ILi32EEEEEENS_10tfloat32_tENS5_IJlSB_lEEESJ_SK_NS4_8TiledMMAINS4_8MMA_AtomIJNS4_4SM904GMMA29MMA_64x64x8_F32TF32TF32_SS_TNILNSO_7ScaleInE1ELSQ_1EEEEEENS4_6LayoutINS5_IJSB_SB_SB_EEENS5_IJNSA_ILi0EEESV_SV_EEEEENS5_IJNS4_10UnderscoreESY_SY_EEEEENS4_23SM90_TMA_LOAD_MULTICASTENS4_14ComposedLayoutINS4_7SwizzleILi3ELi4ELi3EEENS4_18smem_ptr_flag_bitsILi32EEENST_INS5_IJNSA_ILi8EEESH_EEENS5_IJSH_SB_EEEEEEEvNS4_8identityENS4_13SM90_TMA_LOADES1B_vS1C_EENS_8epilogue10collective6detail29Sm90TmaWarpSpecializedAdapterINS1G_15DefaultEpilogueISJ_SK_SK_NS1F_6thread17LinearCombinationISJ_Li1EffLNS1K_9ScaleType4KindE0ELNS_15FloatRoundStyleE2ESJ_EENS1_15EpilogueDefaultEEEEEvvEEEEvNT_6ParamsE:
[----:B------:R-:W0:Y:S02]  /*0000*/  LDC R1, c[0x0][0x28] ;  /* 0x00000a00ff017b82 */ /* 0x000e240000000800 */
[----:B0-----:R-:W-:Y:S01]  /*0010*/  VIADD R1, R1, 0xfffffff8 ;  /* 0xfffffff801017836 */ /* 0x001fe20000000000 */
[----:B------:R-:W0:Y:S01]  /*0020*/  S2R R4, SR_TID.X ;  /* 0x0000000000047919 */ /* 0x000e220000002100 */
[----:B------:R-:W-:Y:S01]  /*0030*/  ELECT P0, URZ, PT ;  /* 0x00000000003f782f */ /* 0x000fe20003800000 */
[----:B------:R-:W-:Y:S01]  /*0040*/  BSSY B0, `(.L_x_0) ;  /* 0x000000f000007945 */ /* 0x000fe20003800000 */
[--C-:B0-----:R-:W-:Y:S02]  /*0050*/  SHF.R.U32.HI R2, RZ, 0x5, R4.reuse ;  /* 0x00000005ff027819 */ /* 0x101fe40000011604 */
[----:B------:R-:W-:-:S03]  /*0060*/  SHF.R.U32.HI R7, RZ, 0x7, R4 ;  /* 0x00000007ff077819 */ /* 0x000fc60000011604 */
[----:B------:R-:W0:Y:S04]  /*0070*/  SHFL.IDX PT, R5, R2, RZ, 0x1f ;  /* 0x00001fff02057589 */ /* 0x000e2800000e0000 */
[----:B------:R1:W2:Y:S01]  /*0080*/  SHFL.IDX PT, R10, R7, RZ, 0x1f ;  /* 0x00001fff070a7589 */ /* 0x0002a200000e0000 */
[----:B0-----:R-:W-:-:S13]  /*0090*/  ISETP.NE.OR P0, PT, R5, RZ, !P0 ;  /* 0x000000ff0500720c */ /* 0x001fda0004705670 */
[----:B-12---:R-:W-:Y:S05]  /*00a0*/  @P0 BRA `(.L_x_1) ;  /* 0x0000000000200947 */ /* 0x006fea0003800000 */
[----:B------:R-:W-:Y:S02]  /*00b0*/  ULDC.64 UR4, c[0x0][0x198] ;  /* 0x0000660000047ab9 */ /* 0x000fe40000000a00 */
[----:B------:R-:W-:Y:S02]  /*00c0*/  UIADD3 UR6, UP0, UR4, 0xf0, URZ ;  /* 0x000000f004067890 */ /* 0x000fe4000ff1e03f */
[----:B------:R-:W-:Y:S02]  /*00d0*/  UIADD3 UR4, UP1, UR4, 0x1f0, URZ ;  /* 0x000001f004047890 */ /* 0x000fe4000ff3e03f */
[----:B------:R-:W-:Y:S02]  /*00e0*/  UIADD3.X UR7, URZ, UR5, URZ, UP0, !UPT ;  /* 0x000000053f077290 */ /* 0x000fe400087fe43f */
[----:B------:R-:W-:-:S07]  /*00f0*/  UIADD3.X UR5, URZ, UR5, URZ, UP1, !UPT ;  /* 0x000000053f057290 */ /* 0x000fce0008ffe43f */
[----:B------:R0:W-:Y:S02]  /*0100*/  UTMACCTL.PF [UR6] ;  /* 0x00000000060079b9 */ /* 0x0001e40008040000 */
[----:B------:R0:W-:Y:S02]  /*0110*/  UTMACCTL.PF [UR4] ;  /* 0x00000000040079b9 */ /* 0x0001e40008040000 */
[----:B0-----:R-:W-:Y:S01]  /*0120*/  NOP ;  /* 0x0000000000007918 */ /* 0x001fe20000000000 */
.L_x_1:
[----:B------:R-:W-:Y:S05]  /*0130*/  BSYNC B0 ;  /* 0x0000000000007941 */ /* 0x000fea0003800000 */
.L_x_0:
[----:B------:R-:W0:Y:S02]  /*0140*/  SHFL.IDX PT, R8, R2, RZ, 0x1f ;  /* 0x00001fff02087589 */ /* 0x000e2400000e0000 */
[----:B0-----:R-:W-:-:S13]  /*0150*/  ISETP.NE.AND P0, PT, R8, RZ, PT ;  /* 0x000000ff0800720c */ /* 0x001fda0003f05270 */
[----:B------:R-:W-:Y:S05]  /*0160*/  @P0 BRA `(.L_x_2) ;  /* 0x0000000000500947 */ /* 0x000fea0003800000 */
[----:B------:R-:W0:Y:S01]  /*0170*/  S2UR UR8, SR_CgaCtaId ;  /* 0x00000000000879c3 */ /* 0x000e220000008800 */
[----:B------:R-:W-:Y:S01]  /*0180*/  UMOV UR4, 0x400 ;  /* 0x0000040000047882 */ /* 0x000fe20000000000 */
[----:B------:R-:W-:Y:S01]  /*0190*/  UMOV UR5, 0x1 ;  /* 0x0000000100057882 */ /* 0x000fe20000000000 */
[----:B------:R-:W-:Y:S01]  /*01a0*/  UMOV UR6, 0x2 ;  /* 0x0000000200067882 */ /* 0x000fe20000000000 */
[----:B------:R-:W-:Y:S01]  /*01b0*/  ELECT P0, URZ, PT ;  /* 0x00000000003f782f */ /* 0x000fe20003800000 */
[----:B------:R-:W-:-:S04]  /*01c0*/  UIADD3 UR6, -UR6, 0x100000, URZ ;  /* 0x0010000006067890 */ /* 0x000fc8000fffe13f */
[----:B------:R-:W-:Y:S02]  /*01d0*/  USHF.L.U32 UR7, UR6, 0xb, URZ ;  /* 0x0000000b06077899 */ /* 0x000fe4000800063f */
[----:B------:R-:W-:Y:S02]  /*01e0*/  USHF.L.U32 UR6, UR6, 0x1, URZ ;  /* 0x0000000106067899 */ /* 0x000fe4000800063f */
[----:B0-----:R-:W-:Y:S02]  /*01f0*/  ULEA UR8, UR8, UR4, 0x18 ;  /* 0x0000000408087291 */ /* 0x001fe4000f8ec03f */
[----:B------:R-:W-:-:S04]  /*0200*/  UIADD3 UR4, -UR5, 0x100000, URZ ;  /* 0x0010000005047890 */ /* 0x000fc8000fffe13f */
[----:B------:R-:W-:Y:S02]  /*0210*/  USHF.L.U32 UR5, UR4, 0xb, URZ ;  /* 0x0000000b04057899 */ /* 0x000fe4000800063f */
[----:B------:R-:W-:Y:S01]  /*0220*/  USHF.L.U32 UR4, UR4, 0x1, URZ ;  /* 0x0000000104047899 */ /* 0x000fe2000800063f */
[----:B------:R-:W0:Y:S11]  /*0230*/  FENCE.VIEW.ASYNC.S ;  /* 0x00000000000073c6 */ /* 0x000e360000000000 */
[----:B0-----:R0:W1:Y:S01]  /*0240*/  SYNCS.EXCH.64 URZ, [UR8], UR4 ;  /* 0x00000004083f75b2 */ /* 0x0010620008000100 */
[----:B------:R0:W2:Y:S01]  /*0250*/  SYNCS.EXCH.64 URZ, [UR8+0x18], UR6 ;  /* 0x00001806083f75b2 */ /* 0x0000a20008000100 */
[----:B------:R0:W3:Y:S01]  /*0260*/  SYNCS.EXCH.64 URZ, [UR8+0x8], UR4 ;  /* 0x00000804083f75b2 */ /* 0x0000e20008000100 */
[----:B------:R0:W4:Y:S01]  /*0270*/  SYNCS.EXCH.64 URZ, [UR8+0x20], UR6 ;  /* 0x00002006083f75b2 */ /* 0x0001220008000100 */
[----:B------:R0:W0:Y:S01]  /*0280*/  SYNCS.EXCH.64 URZ, [UR8+0x10], UR4 ;  /* 0x00001004083f75b2 */ /* 0x0000220008000100 */
[----:B------:R0:W0:Y:S01]  /*0290*/  SYNCS.EXCH.64 URZ, [UR8+0x28], UR6 ;  /* 0x00002806083f75b2 */ /* 0x0000220008000100 */
[----:B------:R-:W-:Y:S01]  /*02a0*/  NOP ;  /* 0x0000000000007918 */ /* 0x000fe20000000000 */
.L_x_2:
[----:B------:R-:W5:Y:S01]  /*02b0*/  SHFL.IDX PT, R11, R2, RZ, 0x1f ;  /* 0x00001fff020b7589 */ /* 0x000f6200000e0000 */
[----:B------:R-:W1:Y:S01]  /*02c0*/  S2UR UR12, SR_CTAID.X ;  /* 0x00000000000c79c3 */ /* 0x000e620000002500 */
[----:B------:R-:W-:Y:S02]  /*02d0*/  SHF.R.S32.HI R3, RZ, 0x1f, R4 ;  /* 0x0000001fff037819 */ /* 0x000fe40000011404 */
[----:B------:R-:W-:Y:S01]  /*02e0*/  ELECT P0, URZ, PT ;  /* 0x00000000003f782f */ /* 0x000fe20003800000 */
[----:B------:R-:W2:Y:S01]  /*02f0*/  SHFL.IDX PT, R9, R2, RZ, 0x1f ;  /* 0x00001fff02097589 */ /* 0x000ea200000e0000 */
[----:B------:R-:W-:Y:S02]  /*0300*/  ELECT P1, URZ, PT ;  /* 0x00000000003f782f */ /* 0x000fe40003820000 */
[----:B------:R-:W-:Y:S01]  /*0310*/  LEA.HI R3, R3, R4, RZ, 0x7 ;  /* 0x0000000403037211 */ /* 0x000fe200078f38ff */
[----:B0-----:R-:W-:Y:S01]  /*0320*/  ULDC UR4, c[0x0][0x150] ;  /* 0x0000540000047ab9 */ /* 0x001fe20000000800 */
[----:B------:R-:W0:Y:S01]  /*0330*/  S2R R6, SR_CTAID.Y ;  /* 0x0000000000067919 */ /* 0x000e220000002600 */
[----:B------:R-:W3:Y:S01]  /*0340*/  LDC R21, c[0x0][0x148] ;  /* 0x00005200ff157b82 */ /* 0x000ee20000000800 */
[----:B------:R-:W-:Y:S01]  /*0350*/  LOP3.LUT R3, R3, 0xffffff80, RZ, 0xc0, !PT ;  /* 0xffffff8003037812 */ /* 0x000fe200078ec0ff */
[----:B------:R-:W-:Y:S01]  /*0360*/  UMOV UR11, 0x80 ;  /* 0x00000080000b7882 */ /* 0x000fe20000000000 */
[----:B------:R-:W-:Y:S01]  /*0370*/  NOP ;  /* 0x0000000000007918 */ /* 0x000fe20000000000 */
[----:B------:R-:W-:Y:S01]  /*0380*/  NOP ;  /* 0x0000000000007918 */ /* 0x000fe20000000000 */
[C---:B------:R-:W-:Y:S01]  /*0390*/  VIADD R35, R10.reuse, 0xffffffff ;  /* 0xffffffff0a237836 */ /* 0x040fe20000000000 */
[----:B------:R-:W-:Y:S01]  /*03a0*/  ISETP.NE.AND P2, PT, R10, RZ, PT ;  /* 0x000000ff0a00720c */ /* 0x000fe20003f45270 */
[----:B------:R-:W-:Y:S01]  /*03b0*/  IMAD.IADD R3, R4, 0x1, -R3 ;  /* 0x0000000104037824 */ /* 0x000fe200078e0a03 */
[----:B------:R-:W4:Y:S02]  /*03c0*/  LDC R15, c[0x0][0x140] ;  /* 0x00005000ff0f7b82 */ /* 0x000f240000000800 */
[----:B------:R-:W-:-:S02]  /*03d0*/  ISETP.GE.U32.AND P5, PT, R35, 0x2, PT ;  /* 0x000000022300780c */ /* 0x000fc40003fa6070 */
[----:B------:R-:W-:Y:S02]  /*03e0*/  SHF.R.S32.HI R0, RZ, 0x1f, R3 ;  /* 0x0000001fff007819 */ /* 0x000fe40000011403 */
[----:B-----5:R-:W-:Y:S02]  /*03f0*/  ISETP.NE.OR P0, PT, R11, RZ, !P0 ;  /* 0x000000ff0b00720c */ /* 0x020fe40004705670 */
[----:B------:R-:W5:Y:S01]  /*0400*/  LDC R14, c[0x0][0x144] ;  /* 0x00005100ff0e7b82 */ /* 0x000f620000000800 */
[----:B------:R-:W-:Y:S02]  /*0410*/  SHF.R.S32.HI R11, RZ, 0x1f, R8 ;  /* 0x0000001fff0b7819 */ /* 0x000fe40000011408 */
[----:B--2---:R-:W-:Y:S02]  /*0420*/  ISETP.NE.OR P1, PT, R9, RZ, !P1 ;  /* 0x000000ff0900720c */ /* 0x004fe40004f25670 */
[----:B------:R-:W-:Y:S02]  /*0430*/  LEA.HI R11, R11, R8, RZ, 0x2 ;  /* 0x000000080b0b7211 */ /* 0x000fe400078f10ff */
[----:B-1----:R-:W-:-:S02]  /*0440*/  I2FP.F32.U32 R13, UR12 ;  /* 0x0000000c000d7c45 */ /* 0x002fc40008201000 */
[----:B------:R-:W-:Y:S02]  /*0450*/  LOP3.LUT R11, R11, 0x3ffffffc, RZ, 0xc0, !PT ;  /* 0x3ffffffc0b0b7812 */ /* 0x000fe400078ec0ff */
[----:B------:R-:W-:Y:S01]  /*0460*/  LEA.HI R2, R0, R3, RZ, 0x3 ;  /* 0x0000000300027211 */ /* 0x000fe200078f18ff */
[----:B------:R-:W-:Y:S01]  /*0470*/  VOTEU.ALL UP0, P0 ;  /* 0x00000000003f7886 */ /* 0x000fe20000000000 */
[----:B------:R-:W-:Y:S01]  /*0480*/  FMUL R13, R13, UR4 ;  /* 0x000000040d0d7c20 */ /* 0x000fe20008400000 */
[----:B------:R-:W-:Y:S01]  /*0490*/  IMAD.IADD R11, R8, 0x1, -R11 ;  /* 0x00000001080b7824 */ /* 0x000fe200078e0a0b */
[----:B0-----:R-:W-:Y:S01]  /*04a0*/  I2FP.F32.U32 R8, R6 ;  /* 0x0000000600087245 */ /* 0x001fe20000201000 */
[----:B------:R-:W-:Y:S01]  /*04b0*/  VOTEU.ALL UP1, P1 ;  /* 0x00000000003f7886 */ /* 0x000fe20000820000 */
[----:B------:R-:W0:Y:S01]  /*04c0*/  @!UP0 S2UR UR7, SR_CgaCtaId ;  /* 0x00000000000789c3 */ /* 0x000e220000008800 */
[----:B------:R-:W-:Y:S01]  /*04d0*/  ULDC UR4, c[0x0][0x154] ;  /* 0x0000550000047ab9 */ /* 0x000fe20000000800 */
[--C-:B------:R-:W-:Y:S01]  /*04e0*/  SHF.R.S32.HI R9, RZ, 0x3, R2.reuse ;  /* 0x00000003ff097819 */ /* 0x100fe20000011402 */
[----:B------:R-:W-:Y:S01]  /*04f0*/  FMUL R8, R8, UR4 ;  /* 0x0000000408087c20 */ /* 0x000fe20008400000 */
[----:B------:R-:W-:Y:S01]  /*0500*/  SHF.R.S32.HI R12, RZ, 0x1f, R2 ;  /* 0x0000001fff0c7819 */ /* 0x000fe20000011402 */
[----:B------:R-:W1:Y:S01]  /*0510*/  F2I.U32.TRUNC.NTZ R13, R13 ;  /* 0x0000000d000d7305 */ /* 0x000e62000020f000 */
[----:B------:R-:W-:Y:S01]  /*0520*/  SHF.R.S32.HI R2, RZ, 0x1f, R5 ;  /* 0x0000001fff027819 */ /* 0x000fe20000011405 */
[----:B------:R-:W-:Y:S01]  /*0530*/  UMOV UR4, 0x20 ;  /* 0x0000002000047882 */ /* 0x000fe20000000000 */
[----:B------:R-:W2:Y:S01]  /*0540*/  @!UP1 S2UR UR10, SR_CgaCtaId ;  /* 0x00000000000a99c3 */ /* 0x000ea20000008800 */
[----:B------:R-:W-:Y:S01]  /*0550*/  LEA.HI R12, R12, R9, RZ, 0x2 ;  /* 0x000000090c0c7211 */ /* 0x000fe200078f10ff */
[----:B------:R-:W-:Y:S01]  /*0560*/  @!UP0 UMOV UR6, 0x400 ;  /* 0x0000040000068882 */ /* 0x000fe20000000000 */
[----:B------:R-:W-:Y:S01]  /*0570*/  LEA.HI R2, R2, R5, RZ, 0x2 ;  /* 0x0000000502027211 */ /* 0x000fe200078f10ff */
[----:B------:R-:W-:-:S04]  /*0580*/  @!UP0 UIADD3 UR4, -UR4, 0x100000, URZ ;  /* 0x0010000004048890 */ /* 0x000fc8000fffe13f */
[----:B------:R-:W-:Y:S02]  /*0590*/  @!UP0 USHF.L.U32 UR5, UR4, 0xb, URZ ;  /* 0x0000000b04058899 */ /* 0x000fe4000800063f */
[----:B------:R-:W-:Y:S01]  /*05a0*/  @!UP0 USHF.L.U32 UR4, UR4, 0x1, URZ ;  /* 0x0000000104048899 */ /* 0x000fe2000800063f */
[----:B------:R-:W3:Y:S01]  /*05b0*/  F2I.U32.TRUNC.NTZ R8, R8 ;  /* 0x0000000800087305 */ /* 0x000ee2000020f000 */
[----:B------:R-:W-:Y:S01]  /*05c0*/  LOP3.LUT R12, R12, 0xfffffffc, RZ, 0xc0, !PT ;  /* 0xfffffffc0c0c7812 */ /* 0x000fe200078ec0ff */
[----:B------:R-:W-:Y:S01]  /*05d0*/  @!UP1 UMOV UR9, 0x400 ;  /* 0x0000040000099882 */ /* 0x000fe20000000000 */
[----:B------:R-:W-:Y:S01]  /*05e0*/  LOP3.LUT R2, R2, 0xfffffffc, RZ, 0xc0, !PT ;  /* 0xfffffffc02027812 */ /* 0x000fe200078ec0ff */
[----:B------:R-:W-:Y:S01]  /*05f0*/  VOTEU.ALL UP2, P1 ;  /* 0x00000000003f7886 */ /* 0x000fe20000840000 */
[----:B------:R-:W-:Y:S01]  /*0600*/  VOTEU.ALL UP3, P1 ;  /* 0x00000000003f7886 */ /* 0x000fe20000860000 */
[----:B------:R-:W-:Y:S01]  /*0610*/  IMAD.IADD R12, R9, 0x1, -R12 ;  /* 0x00000001090c7824 */ /* 0x000fe200078e0a0c */
[----:B------:R-:W-:Y:S01]  /*0620*/  VOTEU.ALL UP4, P1 ;  /* 0x00000000003f7886 */ /* 0x000fe20000880000 */
[----:B------:R-:W-:Y:S01]  /*0630*/  IMAD.IADD R5, R5, 0x1, -R2 ;  /* 0x0000000105057824 */ /* 0x000fe200078e0a02 */
[----:B------:R-:W-:Y:S01]  /*0640*/  VOTEU.ALL UP5, P1 ;  /* 0x00000000003f7886 */ /* 0x000fe200008a0000 */
[----:B------:R-:W-:Y:S01]  /*0650*/  IMAD R11, R11, 0x4, R12 ;  /* 0x000000040b0b7824 */ /* 0x000fe200078e020c */
[----:B0-----:R-:W-:Y:S01]  /*0660*/  @!UP0 ULEA UR8, UR7, UR6, 0x18 ;  /* 0x0000000607088291 */ /* 0x001fe2000f8ec03f */
[----:B-1----:R-:W-:Y:S01]  /*0670*/  IMAD.MOV R13, RZ, RZ, -R13 ;  /* 0x000000ffff0d7224 */ /* 0x002fe200078e0a0d */
[----:B------:R-:W-:-:S04]  /*0680*/  @!UP1 UIADD3 UR6, -UR11, 0x100000, URZ ;  /* 0x001000000b069890 */ /* 0x000fc8000fffe13f */
[----:B------:R-:W-:Y:S02]  /*0690*/  @!UP1 USHF.L.U32 UR7, UR6, 0xb, URZ ;  /* 0x0000000b06079899 */ /* 0x000fe4000800063f */
[----:B------:R-:W-:Y:S01]  /*06a0*/  @!UP1 USHF.L.U32 UR6, UR6, 0x1, URZ ;  /* 0x0000000106069899 */ /* 0x000fe2000800063f */
[----:B------:R-:W-:Y:S01]  /*06b0*/  IMAD.SHL.U32 R56, R11, 0x4, RZ ;  /* 0x000000040b387824 */ /* 0x000fe200078e00ff */
[----:B------:R-:W-:Y:S01]  /*06c0*/  ISETP.NE.AND P1, PT, R5, 0x3, PT ;  /* 0x000000030500780c */ /* 0x000fe20003f25270 */
[----:B---3--:R-:W-:Y:S01]  /*06d0*/  IMAD.MOV R24, RZ, RZ, -R8 ;  /* 0x000000ffff187224 */ /* 0x008fe200078e0a08 */
[----:B----4-:R-:W-:Y:S01]  /*06e0*/  ISETP.EQ.U32.AND P3, PT, R15, 0x1, PT ;  /* 0x000000010f00780c */ /* 0x010fe20003f62070 */
[----:B------:R-:W-:Y:S01]  /*06f0*/  VOTEU.ALL UP0, P0 ;  /* 0x00000000003f7886 */ /* 0x000fe20000000000 */
[----:B--2---:R-:W-:Y:S01]  /*0700*/  @!UP1 ULEA UR9, UR10, UR9, 0x18 ;  /* 0x000000090a099291 */ /* 0x004fe2000f8ec03f */
[----:B------:R-:W-:Y:S01]  /*0710*/  IMAD R9, R21, R24, R6 ;  /* 0x0000001815097224 */ /* 0x000fe200078e0206 */
[----:B------:R-:W-:Y:S01]  /*0720*/  LOP3.LUT R56, R11, 0xc, R56, 0x78, !PT ;  /* 0x0000000c0b387812 */ /* 0x000fe200078e7838 */
[----:B-----5:R-:W-:Y:S01]  /*0730*/  IMAD R20, R14, R13, UR12 ;  /* 0x0000000c0e147e24 */ /* 0x020fe2000f8e020d */
[----:B------:R-:W-:Y:S01]  /*0740*/  VOTEU.ALL UP1, P0 ;  /* 0x00000000003f7886 */ /* 0x000fe20000020000 */
[----:B------:R-:W-:Y:S01]  /*0750*/  LOP3.LUT P0, RZ, R3, 0x7, RZ, 0xc0, !PT ;  /* 0x0000000703ff7812 */ /* 0x000fe2000780c0ff */
[----:B------:R-:W0:Y:S02]  /*0760*/  FENCE.VIEW.ASYNC.S ;  /* 0x00000000000073c6 */ /* 0x000e240000000000 */
[----:B0-----:R0:W1:Y:S01]  /*0770*/  @!UP0 SYNCS.EXCH.64 URZ, [UR8+0x60], UR4 ;  /* 0x00006004083f85b2 */ /* 0x0010620008000100 */
[----:B------:R-:W-:Y:S01]  /*0780*/  ISETP.NE.AND P4, PT, R9, R56, PT ;  /* 0x000000380900720c */ /* 0x000fe20003f85270 */
[----:B------:R0:W2:Y:S01]  /*0790*/  SHFL.IDX PT, R14, R7, RZ, 0x1f ;  /* 0x00001fff070e7589 */ /* 0x0000a200000e0000 */
[----:B------:R-:W-:-:S02]  /*07a0*/  ISETP.EQ.OR P1, PT, R5, RZ, !P1 ;  /* 0x000000ff0500720c */ /* 0x000fc40004f22670 */
[----:B------:R-:W-:Y:S02]  /*07b0*/  ISETP.LT.U32.AND P0, PT, R56, 0x2, !P0 ;  /* 0x000000023800780c */ /* 0x000fe40004701070 */
[----:B------:R-:W-:Y:S02]  /*07c0*/  ISETP.EQ.OR P4, PT, R20, RZ, !P4 ;  /* 0x000000ff1400720c */ /* 0x000fe40006782670 */
[----:B------:R-:W-:Y:S02]  /*07d0*/  ISETP.EQ.AND P1, PT, R10, RZ, P1 ;  /* 0x000000ff0a00720c */ /* 0x000fe40000f22270 */
[----:B------:R-:W-:Y:S02]  /*07e0*/  PLOP3.LUT P0, PT, P0, P4, PT, 0x80, 0x0 ;  /* 0x000000000000781c */ /* 0x000fe40000709070 */
[----:B------:R-:W-:Y:S02]  /*07f0*/  SEL R16, RZ, 0x1, !P1 ;  /* 0x00000001ff107807 */ /* 0x000fe40004800000 */
[----:B------:R-:W-:Y:S01]  /*0800*/  P2R R67, PR, RZ, 0x1 ;  /* 0x00000001ff437803 */ /* 0x000fe20000000000 */
[----:B------:R0:W3:Y:S01]  /*0810*/  @!UP1 SYNCS.EXCH.64 URZ, [UR8+0x68], UR4 ;  /* 0x00006804083f95b2 */ /* 0x0000e20008000100 */
[----:B------:R-:W-:Y:S01]  /*0820*/  NOP ;  /* 0x0000000000007918 */ /* 0x000fe20000000000 */
[----:B------:R-:W-:Y:S01]  /*0830*/  SEL R16, R16, 0x2, P5 ;  /* 0x0000000210107807 */ /* 0x000fe20002800000 */
[----:B------:R0:W4:Y:S01]  /*0840*/  @!UP2 SYNCS.EXCH.64 URZ, [UR9+0x40], UR6 ;  /* 0x00004006093fa5b2 */ /* 0x0001220008000100 */
[----:B------:R0:W0:Y:S01]  /*0850*/  @!UP3 SYNCS.EXCH.64 URZ, [UR9+0x48], UR6 ;  /* 0x00004806093fb5b2 */ /* 0x0000220008000100 */
[----:B------:R0:W0:Y:S01]  /*0860*/  @!UP4 SYNCS.EXCH.64 URZ, [UR9+0x50], UR6 ;  /* 0x00005006093fc5b2 */ /* 0x0000220008000100 */
[----:B------:R0:W0:Y:S01]  /*0870*/  @!UP5 SYNCS.EXCH.64 URZ, [UR9+0x58], UR6 ;  /* 0x00005806093fd5b2 */ /* 0x0000220008000100 */
[----:B------:R-:W-:Y:S01]  /*0880*/  NOP ;  /* 0x0000000000007918 */ /* 0x000fe20000000000 */
[----:B-1----:R-:W-:Y:S05]  /*0890*/  @!P3 BRA `(.L_x_3) ;  /* 0x000000000008b947 */ /* 0x002fea0003800000 */
[----:B0--34-:R-:W-:Y:S01]  /*08a0*/  UCGABAR_ARV ;  /* 0x00000000000079c7 */ /* 0x019fe20008000000 */
[----:B------:R-:W-:Y:S05]  /*08b0*/  BRA `(.L_x_4) ;  /* 0x0000000000047947 */ /* 0x000fea0003800000 */
.L_x_3:
[----:B0--34-:R-:W-:Y:S01]  /*08c0*/  NOP ;  /* 0x0000000000007918 */ /* 0x019fe20000000000 */
.L_x_4:
[----:B------:R-:W-:Y:S01]  /*08d0*/  ULDC.64 UR4, c[0x0][0x598] ;  /* 0x0001660000047ab9 */ /* 0x000fe20000000a00 */
[----:B------:R-:W-:Y:S01]  /*08e0*/  ULDC.64 UR36, c[0x0][0x208] ;  /* 0x0000820000247ab9 */ /* 0x000fe20000000a00 */
[----:B------:R-:W-:-:S04]  /*08f0*/  ISETP.NE.U32.AND P0, PT, RZ, UR4, PT ;  /* 0x00000004ff007c0c */ /* 0x000fc8000bf05070 */
[----:B------:R-:W-:-:S13]  /*0900*/  ISETP.NE.AND.EX P0, PT, RZ, UR5, PT, P0 ;  /* 0x00000005ff007c0c */ /* 0x000fda000bf05300 */
[----:B------:R-:W-:Y:S05]  /*0910*/  @!P0 BRA `(.L_x_5) ;  /* 0x00000000001c8947 */ /* 0x000fea0003800000 */
[----:B------:R-:W0:Y:S02]  /*0920*/  LDC.64 R8, c[0x0][0x598] ;  /* 0x00016600ff087b82 */ /* 0x000e240000000a00 */
[----:B0-----:R-:W3:Y:S02]  /*0930*/  LDG.E.64 R8, desc[UR36][R8.64] ;  /* 0x0000002408087981 */ /* 0x001ee4000c1e1b00 */
[----:B---3--:R-:W-:-:S04]  /*0940*/  ISETP.NE.U32.AND P0, PT, R8, RZ, PT ;  /* 0x000000ff0800720c */ /* 0x008fc80003f05070 */
[----:B------:R-:W-:-:S13]  /*0950*/  ISETP.NE.AND.EX P0, PT, R9, RZ, PT, P0 ;  /* 0x000000ff0900720c */ /* 0x000fda0003f05300 */
[----:B------:R-:W-:Y:S05]  /*0960*/  @!P0 BRA `(.L_x_5) ;  /* 0x0000000000088947 */ /* 0x000fea0003800000 */
[----:B------:R0:W5:Y:S01]  /*0970*/  LD.E R57, desc[UR36][R8.64] ;  /* 0x0000002408397980 */ /* 0x000162000c101900 */
[----:B------:R-:W-:Y:S05]  /*0980*/  BRA `(.L_x_6) ;  /* 0x0000000000247947 */ /* 0x000fea0003800000 */
.L_x_5:
[----:B------:R-:W-:Y:S02]  /*0990*/  ULDC.64 UR4, c[0x0][0x588] ;  /* 0x0001620000047ab9 */ /* 0x000fe40000000a00 */
[----:B------:R-:W-:-:S04]  /*09a0*/  ISETP.NE.U32.AND P0, PT, RZ, UR4, PT ;  /* 0x00000004ff007c0c */ /* 0x000fc8000bf05070 */
[----:B------:R-:W-:-:S13]  /*09b0*/  ISETP.NE.AND.EX P0, PT, RZ, UR5, PT, P0 ;  /* 0x00000005ff007c0c */ /* 0x000fda000bf05300 */
[----:B------:R-:W-:Y:S05]  /*09c0*/  @!P0 BRA `(.L_x_7) ;  /* 0x00000000000c8947 */ /* 0x000fea0003800000 */
[----:B------:R-:W0:Y:S02]  /*09d0*/  LDC.64 R8, c[0x0][0x588] ;  /* 0x00016200ff087b82 */ /* 0x000e240000000a00 */
[----:B0-----:R1:W5:Y:S01]  /*09e0*/  LDG.E R57, desc[UR36][R8.64] ;  /* 0x0000002408397981 */ /* 0x001362000c1e1900 */
[----:B------:R-:W-:Y:S05]  /*09f0*/  BRA `(.L_x_6) ;  /* 0x0000000000087947 */ /* 0x000fea0003800000 */
.L_x_7:
[----:B------:R-:W-:Y:S02]  /*0a00*/  ULDC UR4, c[0x0][0x580] ;  /* 0x0001600000047ab9 */ /* 0x000fe40000000800 */
[----:B------:R-:W-:-:S07]  /*0a10*/  IMAD.U32 R57, RZ, RZ, UR4 ;  /* 0x00000004ff397e24 */ /* 0x000fce000f8e00ff */
.L_x_6:
[----:B------:R-:W-:Y:S02]  /*0a20*/  ULDC.64 UR4, c[0x0][0x5a0] ;  /* 0x0001680000047ab9 */ /* 0x000fe40000000a00 */
[----:B------:R-:W-:-:S04]  /*0a30*/  ISETP.NE.U32.AND P0, PT, RZ, UR4, PT ;  /* 0x00000004ff007c0c */ /* 0x000fc8000bf05070 */
[----:B------:R-:W-:-:S13]  /*0a40*/  ISETP.NE.AND.EX P0, PT, RZ, UR5, PT, P0 ;  /* 0x00000005ff007c0c */ /* 0x000fda000bf05300 */
[----:B------:R-:W-:Y:S05]  /*0a50*/  @!P0 BRA `(.L_x_8) ;  /* 0x00000000001c8947 */ /* 0x000fea0003800000 */
[----:B01----:R-:W0:Y:S02]  /*0a60*/  LDC.64 R8, c[0x0][0x5a0] ;  /* 0x00016800ff087b82 */ /* 0x003e240000000a00 */
[----:B0-----:R-:W3:Y:S02]  /*0a70*/  LDG.E.64 R8, desc[UR36][R8.64] ;  /* 0x0000002408087981 */ /* 0x001ee4000c1e1b00 */
[----:B---3--:R-:W-:-:S04]  /*0a80*/  ISETP.NE.U32.AND P0, PT, R8, RZ, PT ;  /* 0x000000ff0800720c */ /* 0x008fc80003f05070 */
[----:B------:R-:W-:-:S13]  /*0a90*/  ISETP.NE.AND.EX P0, PT, R9, RZ, PT, P0 ;  /* 0x000000ff0900720c */ /* 0x000fda0003f05300 */
[----:B------:R-:W-:Y:S05]  /*0aa0*/  @!P0 BRA `(.L_x_8) ;  /* 0x0000000000088947 */ /* 0x000fea0003800000 */
[----:B------:R0:W5:Y:S01]  /*0ab0*/  LD.E R58, desc[UR36][R8.64] ;  /* 0x00000024083a7980 */ /* 0x000162000c101900 */
[----:B------:R-:W-:Y:S05]  /*0ac0*/  BRA `(.L_x_9) ;  /* 0x0000000000247947 */ /* 0x000fea0003800000 */
.L_x_8:
[----:B------:R-:W-:Y:S02]  /*0ad0*/  ULDC.64 UR4, c[0x0][0x590] ;  /* 0x0001640000047ab9 */ /* 0x000fe40000000a00 */
[----:B------:R-:W-:-:S04]  /*0ae0*/  ISETP.NE.U32.AND P0, PT, RZ, UR4, PT ;  /* 0x00000004ff007c0c */ /* 0x000fc8000bf05070 */
[----:B------:R-:W-:-:S13]  /*0af0*/  ISETP.NE.AND.EX P0, PT, RZ, UR5, PT, P0 ;  /* 0x00000005ff007c0c */ /* 0x000fda000bf05300 */
[----:B------:R-:W-:Y:S05]  /*0b00*/  @!P0 BRA `(.L_x_10) ;  /* 0x00000000000c8947 */ /* 0x000fea0003800000 */
[----:B------:R-:W3:Y:S02]  /*0b10*/  LDC.64 R58, c[0x0][0x590] ;  /* 0x00016400ff3a7b82 */ /* 0x000ee40000000a00 */
[----:B---3--:R3:W5:Y:S01]  /*0b20*/  LDG.E R58, desc[UR36][R58.64] ;  /* 0x000000243a3a7981 */ /* 0x008762000c1e1900 */
[----:B------:R-:W-:Y:S05]  /*0b30*/  BRA `(.L_x_9) ;  /* 0x0000000000087947 */ /* 0x000fea0003800000 */
.L_x_10:
[----:B------:R-:W-:Y:S02]  /*0b40*/  ULDC UR4, c[0x0][0x584] ;  /* 0x0001610000047ab9 */ /* 0x000fe40000000800 */
[----:B------:R-:W-:-:S07]  /*0b50*/  IMAD.U32 R58, RZ, RZ, UR4 ;  /* 0x00000004ff3a7e24 */ /* 0x000fce000f8e00ff */
.L_x_9:
[----:B------:R-:W4:Y:S01]  /*0b60*/  LDC R2, c[0x0][0x65c] ;  /* 0x00019700ff027b82 */ /* 0x000f220000000800 */
[----:B------:R-:W-:Y:S01]  /*0b70*/  ULDC UR6, c[0x0][0x28c] ;  /* 0x0000a30000067ab9 */ /* 0x000fe20000000800 */
[----:B------:R-:W-:Y:S01]  /*0b80*/  ISETP.NE.AND P0, PT, R10, 0x2, PT ;  /* 0x000000020a00780c */ /* 0x000fe20003f05270 */
[----:B------:R-:W-:Y:S01]  /*0b90*/  UIADD3 UR6, UR6, 0x1f, URZ ;  /* 0x0000001f06067890 */ /* 0x000fe2000fffe03f */
[----:B01----:R-:W-:Y:S01]  /*0ba0*/  IMAD.U32 R8, RZ, RZ, UR12 ;  /* 0x0000000cff087e24 */ /* 0x003fe2000f8e00ff */
[----:B------:R-:W-:Y:S01]  /*0bb0*/  UMOV UR38, URZ ;  /* 0x0000003f00267c82 */ /* 0x000fe20008000000 */
[----:B------:R-:W-:Y:S01]  /*0bc0*/  IMAD.MOV.U32 R9, RZ, RZ, RZ ;  /* 0x000000ffff097224 */ /* 0x000fe200078e00ff */
[----:B------:R-:W-:Y:S01]  /*0bd0*/  USHF.R.S32.HI UR7, URZ, 0x1f, UR6 ;  /* 0x0000001f3f077899 */ /* 0x000fe20008011406 */
[----:B------:R-:W-:Y:S01]  /*0be0*/  UMOV UR39, URZ ;  /* 0x0000003f00277c82 */ /* 0x000fe20008000000 */
[----:B------:R-:W-:Y:S02]  /*0bf0*/  ULDC.64 UR8, c[0x0][0x650] ;  /* 0x0001940000087ab9 */ /* 0x000fe40000000a00 */
[----:B------:R-:W-:-:S04]  /*0c00*/  ULEA.HI UR7, UR7, UR6, URZ, 0x5 ;  /* 0x0000000607077291 */ /* 0x000fc8000f8f283f */
[----:B------:R-:W-:Y:S01]  /*0c10*/  USHF.R.S32.HI UR40, URZ, 0x5, UR7 ;  /* 0x000000053f287899 */ /* 0x000fe20008011407 */
[----:B----4-:R-:W-:-:S13]  /*0c20*/  ISETP.NE.AND P1, PT, R2, 0x1, PT ;  /* 0x000000010200780c */ /* 0x010fda0003f25270 */
[----:B------:R-:W0:Y:S01]  /*0c30*/  @P1 LDC R19, c[0x0][0x10] ;  /* 0x00000400ff131b82 */ /* 0x000e220000000800 */
[----:B------:R-:W-:Y:S02]  /*0c40*/  @P1 IMAD.MOV.U32 R7, RZ, RZ, RZ ;  /* 0x000000ffff071224 */ /* 0x000fe400078e00ff */
[----:B------:R-:W-:-:S05]  /*0c50*/  @P1 IMAD.MOV.U32 R17, RZ, RZ, RZ ;  /* 0x000000ffff111224 */ /* 0x000fca00078e00ff */
[----:B------:R-:W1:Y:S01]  /*0c60*/  @!P1 LDC R11, c[0x0][0xc] ;  /* 0x00000300ff0b9b82 */ /* 0x000e620000000800 */
[----:B------:R-:W-:Y:S01]  /*0c70*/  ULDC UR4, c[0x0][0xc] ;  /* 0x0000030000047ab9 */ /* 0x000fe20000000800 */
[----:B------:R-:W-:Y:S02]  /*0c80*/  ULDC UR5, c[0x0][0x10] ;  /* 0x0000040000057ab9 */ /* 0x000fe40000000800 */
[----:B------:R-:W-:-:S04]  /*0c90*/  UIMAD.WIDE.U32 UR4, UR4, UR5, URZ ;  /* 0x00000005040472a5 */ /* 0x000fc8000f8e003f */
[----:B------:R-:W4:Y:S01]  /*0ca0*/  LDC R2, c[0x0][0x14] ;  /* 0x00000500ff027b82 */ /* 0x000f220000000800 */
[----:B0-----:R-:W-:-:S04]  /*0cb0*/  @P1 IMAD.WIDE.U32 R18, R19, UR12, R6 ;  /* 0x0000000c13121c25 */ /* 0x001fc8000f8e0006 */
[----:B------:R-:W-:Y:S02]  /*0cc0*/  @P1 IMAD.IADD R17, R19, 0x1, R17 ;  /* 0x0000000113111824 */ /* 0x000fe400078e0211 */
[----:B-1----:R-:W-:-:S04]  /*0cd0*/  @!P1 IMAD.WIDE.U32 R8, R6, R11, R8 ;  /* 0x0000000b06089225 */ /* 0x002fc800078e0008 */
[----:B------:R-:W-:Y:S02]  /*0ce0*/  @!P1 IMAD.MOV.U32 R18, RZ, RZ, R8 ;  /* 0x000000ffff129224 */ /* 0x000fe400078e0008 */
[----:B------:R-:W-:Y:S02]  /*0cf0*/  @!P1 IMAD.MOV.U32 R17, RZ, RZ, R9 ;  /* 0x000000ffff119224 */ /* 0x000fe400078e0009 */
[----:B----4-:R-:W-:-:S04]  /*0d00*/  IMAD.WIDE.U32 R12, R2, UR4, RZ ;  /* 0x00000004020c7c25 */ /* 0x010fc8000f8e00ff */
[----:B------:R-:W-:Y:S01]  /*0d10*/  IMAD R23, R2, UR5, RZ ;  /* 0x0000000502177c24 */ /* 0x000fe2000f8e02ff */
[----:B------:R0:W-:Y:S03]  /*0d20*/  STL.64 [R1], R12 ;  /* 0x0000000c01007387 */ /* 0x0001e60000100a00 */
[----:B------:R-:W-:Y:S01]  /*0d30*/  IMAD.IADD R23, R13, 0x1, R23 ;  /* 0x000000010d177824 */ /* 0x000fe200078e0217 */
[----:B------:R-:W-:Y:S06]  /*0d40*/  @P0 BRA `(.L_x_11) ;  /* 0x0000000000200947 */ /* 0x000fec0003800000 */
[----:B------:R-:W-:Y:S01]  /*0d50*/  UISETP.GE.U32.AND UP0, UPT, UR40, 0x3, UPT ;  /* 0x000000032800788c */ /* 0x000fe2000bf06070 */
[----:B------:R-:W-:Y:S01]  /*0d60*/  IADD3 R18, P0, R18, R12, RZ ;  /* 0x0000000c12127210 */ /* 0x000fe20007f1e0ff */
[----:B------:R-:W-:Y:S01]  /*0d70*/  UIMAD.WIDE.U32 UR4, UR40, -0x55555555, URZ ;  /* 0xaaaaaaab280478a5 */ /* 0x000fe2000f8e003f */
[----:B------:R-:W-:-:S03]  /*0d80*/  UMOV UR39, URZ ;  /* 0x0000003f00277c82 */ /* 0x000fc60008000000 */
[----:B------:R-:W-:Y:S01]  /*0d90*/  USHF.R.U32.HI UR4, URZ, 0x1, UR5 ;  /* 0x000000013f047899 */ /* 0x000fe20008011605 */
[----:B------:R-:W-:-:S03]  /*0da0*/  IMAD.X R17, R23, 0x1, R17, P0 ;  /* 0x0000000117117824 */ /* 0x000fc600000e0611 */
[----:B------:R-:W-:Y:S02]  /*0db0*/  UIMAD UR38, UR4, -0x3, UR40 ;  /* 0xfffffffd042678a4 */ /* 0x000fe4000f8e0228 */
[----:B------:R-:W-:-:S12]  /*0dc0*/  @UP0 ULOP3.LUT UR39, UR4, 0x1, URZ, 0xc0, !UPT ;  /* 0x0000000104270892 */ /* 0x000fd8000f8ec03f */
.L_x_11:
[----:B------:R-:W-:Y:S01]  /*0dd0*/  ISETP.GE.U32.AND P0, PT, R18, UR8, PT ;  /* 0x0000000812007c0c */ /* 0x000fe2000bf06070 */
[----:B------:R-:W-:Y:S01]  /*0de0*/  IMAD.MOV.U32 R19, RZ, RZ, -0x1 ;  /* 0xffffffffff137424 */ /* 0x000fe200078e00ff */
[----:B------:R-:W-:Y:S01]  /*0df0*/  PRMT R8, RZ, 0x7610, R8 ;  /* 0x00007610ff087816 */ /* 0x000fe20000000008 */
[----:B------:R-:W-:Y:S01]  /*0e00*/  IMAD.MOV.U32 R22, RZ, RZ, -0x1 ;  /* 0xffffffffff167424 */ /* 0x000fe200078e00ff */
[----:B------:R-:W-:Y:S01]  /*0e10*/  ISETP.GE.U32.AND.EX P0, PT, R17, UR9, PT, P0 ;  /* 0x0000000911007c0c */ /* 0x000fe2000bf06100 */
[----:B------:R-:W-:-:S12]  /*0e20*/  IMAD.MOV.U32 R2, RZ, RZ, -0x1 ;  /* 0xffffffffff027424 */ /* 0x000fd800078e00ff */
[----:B------:R-:W-:Y:S05]  /*0e30*/  @P0 BRA `(.L_x_12) ;  /* 0x00000004002c0947 */ /* 0x000fea0003800000 */
[----:B------:R-:W1:Y:S01]  /*0e40*/  LDC.64 R26, c[0x0][0x628] ;  /* 0x00018a00ff1a7b82 */ /* 0x000e620000000a00 */
[----:B------:R-:W-:Y:S02]  /*0e50*/  IMAD.MOV.U32 R8, RZ, RZ, R18 ;  /* 0x000000ffff087224 */ /* 0x000fe400078e0012 */
[----:B------:R-:W-:-:S05]  /*0e60*/  IMAD.MOV.U32 R9, RZ, RZ, R17 ;  /* 0x000000ffff097224 */ /* 0x000fca00078e0011 */
[----:B------:R-:W4:Y:S08]  /*0e70*/  LDC R2, c[0x0][0x630] ;  /* 0x00018c00ff027b82 */ /* 0x000f300000000800 */
[----:B------:R-:W0:Y:S01]  /*0e80*/  LDC.64 R28, c[0x0][0x620] ;  /* 0x00018800ff1c7b82 */ /* 0x000e220000000a00 */
[----:B-1----:R-:W-:-:S04]  /*0e90*/  ISETP.NE.U32.AND P0, PT, R26, RZ, PT ;  /* 0x000000ff1a00720c */ /* 0x002fc80003f05070 */
[----:B------:R-:W-:-:S13]  /*0ea0*/  ISETP.NE.AND.EX P0, PT, R27, RZ, PT, P0 ;  /* 0x000000ff1b00720c */ /* 0x000fda0003f05300 */
[----:B0---4-:R-:W-:Y:S05]  /*0eb0*/  @!P0 BRA `(.L_x_13) ;  /* 0x0000000000288947 */ /* 0x011fea0003800000 */
[----:B------:R-:W0:Y:S02]  /*0ec0*/  LDC R13, c[0x0][0x634] ;  /* 0x00018d00ff0d7b82 */ /* 0x000e240000000800 */
[----:B0-----:R-:W-:-:S05]  /*0ed0*/  IADD3 R13, P0, R18, R13, RZ ;  /* 0x0000000d120d7210 */ /* 0x001fca0007f1e0ff */
[----:B------:R-:W-:-:S04]  /*0ee0*/  IMAD.X R15, RZ, RZ, R17, P0 ;  /* 0x000000ffff0f7224 */ /* 0x000fc800000e0611 */
[----:B------:R-:W-:-:S04]  /*0ef0*/  IMAD.WIDE.U32 R8, R15, R26, RZ ;  /* 0x0000001a0f087225 */ /* 0x000fc800078e00ff */
[----:B------:R-:W-:-:S04]  /*0f00*/  IMAD.WIDE.U32 R10, P0, R13, R27, R8 ;  /* 0x0000001b0d0a7225 */ /* 0x000fc80007800008 */
[----:B------:R-:W-:-:S04]  /*0f10*/  IMAD.WIDE.U32 R8, R13, R26, RZ ;  /* 0x0000001a0d087225 */ /* 0x000fc800078e00ff */
[----:B------:R-:W-:Y:S01]  /*0f20*/  IMAD.X R13, RZ, RZ, RZ, P0 ;  /* 0x000000ffff0d7224 */ /* 0x000fe200000e06ff */
[----:B------:R-:W-:Y:S01]  /*0f30*/  IADD3 RZ, P0, R9, R10, RZ ;  /* 0x0000000a09ff7210 */ /* 0x000fe20007f1e0ff */
[----:B------:R-:W-:-:S04]  /*0f40*/  IMAD.MOV.U32 R12, RZ, RZ, R11 ;  /* 0x000000ffff0c7224 */ /* 0x000fc800078e000b */
[----:B------:R-:W-:-:S08]  /*0f50*/  IMAD.WIDE.U32.X R8, R15, R27, R12, P0 ;  /* 0x0000001b0f087225 */ /* 0x000fd000000e040c */
.L_x_13:
[----:B------:R-:W0:Y:S01]  /*0f60*/  LDC.64 R32, c[0x0][0x640] ;  /* 0x00019000ff207b82 */ /* 0x000e220000000a00 */
[-C--:B------:R-:W-:Y:S01]  /*0f70*/  SHF.R.U64 R30, R8, R2.reuse, R9 ;  /* 0x00000002081e7219 */ /* 0x080fe20000001209 */
[----:B------:R-:W-:Y:S01]  /*0f80*/  IMAD.MOV.U32 R19, RZ, RZ, R17 ;  /* 0x000000ffff137224 */ /* 0x000fe200078e0011 */
[----:B------:R-:W-:Y:S02]  /*0f90*/  SHF.R.U32.HI R2, RZ, R2, R9 ;  /* 0x00000002ff027219 */ /* 0x000fe40000011609 */
[----:B------:R-:W-:-:S03]  /*0fa0*/  IADD3 R11, P0, RZ, -R30, RZ ;  /* 0x8000001eff0b7210 */ /* 0x000fc60007f1e0ff */
[----:B------:R-:W1:Y:S02]  /*0fb0*/  LDC R10, c[0x0][0x618] ;  /* 0x00018600ff0a7b82 */ /* 0x000e640000000800 */
[----:B------:R-:W-:-:S04]  /*0fc0*/  IMAD.X R9, RZ, RZ, ~R2, P0 ;  /* 0x000000ffff097224 */ /* 0x000fc800000e0e02 */
[-C--:B------:R-:W-:Y:S02]  /*0fd0*/  IMAD R2, R9, R28.reuse, RZ ;  /* 0x0000001c09027224 */ /* 0x080fe400078e02ff */
[----:B------:R-:W4:Y:S01]  /*0fe0*/  LDC R13, c[0x0][0x608] ;  /* 0x00018200ff0d7b82 */ /* 0x000f220000000800 */
[----:B------:R-:W-:-:S04]  /*0ff0*/  IMAD.WIDE.U32 R8, R11, R28, R18 ;  /* 0x0000001c0b087225 */ /* 0x000fc800078e0012 */
[----:B------:R-:W-:Y:S02]  /*1000*/  IMAD R11, R11, R29, R2 ;  /* 0x0000001d0b0b7224 */ /* 0x000fe400078e0202 */
[----:B------:R-:W-:Y:S01]  /*1010*/  IMAD.MOV.U32 R2, RZ, RZ, -0x1 ;  /* 0xffffffffff027424 */ /* 0x000fe200078e00ff */
[----:B------:R-:W2:Y:S01]  /*1020*/  LDC R31, c[0x0][0x658] ;  /* 0x00019600ff1f7b82 */ /* 0x000ea20000000800 */
[----:B------:R-:W-:Y:S01]  /*1030*/  IMAD.IADD R9, R9, 0x1, R11 ;  /* 0x0000000109097824 */ /* 0x000fe200078e020b */
[----:B0-----:R-:W-:Y:S01]  /*1040*/  ISETP.NE.U32.AND P0, PT, R32, RZ, PT ;  /* 0x000000ff2000720c */ /* 0x001fe20003f05070 */
[----:B------:R-:W-:-:S03]  /*1050*/  IMAD.MOV.U32 R28, RZ, RZ, 0x1 ;  /* 0x00000001ff1c7424 */ /* 0x000fc600078e00ff */
[----:B------:R-:W-:Y:S02]  /*1060*/  ISETP.NE.AND.EX P0, PT, R33, RZ, PT, P0 ;  /* 0x000000ff2100720c */ /* 0x000fe40003f05300 */
[----:B------:R-:W0:Y:S01]  /*1070*/  LDC R27, c[0x0][0x600] ;  /* 0x00018000ff1b7b82 */ /* 0x000e220000000800 */
[-CC-:B-1----:R-:W-:Y:S02]  /*1080*/  SHF.R.U64 R25, R8, R10.reuse, R9.reuse ;  /* 0x0000000a08197219 */ /* 0x182fe40000001209 */
[----:B------:R-:W-:-:S05]  /*1090*/  SHF.R.U32.HI R8, RZ, R10, R9 ;  /* 0x0000000aff087219 */ /* 0x000fca0000011609 */
[----:B------:R-:W1:Y:S01]  /*10a0*/  LDC R22, c[0x0][0x648] ;  /* 0x00019200ff167b82 */ /* 0x000e620000000800 */
[-CC-:B----4-:R-:W-:Y:S02]  /*10b0*/  SHF.R.U64 R34, R25, R13.reuse, R8.reuse ;  /* 0x0000000d19227219 */ /* 0x190fe40000001208 */
[----:B------:R-:W-:-:S05]  /*10c0*/  SHF.R.U32.HI R8, RZ, R13, R8 ;  /* 0x0000000dff087219 */ /* 0x000fca0000011608 */
[----:B------:R-:W4:Y:S01]  /*10d0*/  LDC R26, c[0x0][0x638] ;  /* 0x00018e00ff1a7b82 */ /* 0x000f220000000800 */
[-CC-:B--2---:R-:W-:Y:S02]  /*10e0*/  SHF.R.U64 R36, R34, R31.reuse, R8.reuse ;  /* 0x0000001f22247219 */ /* 0x184fe40000001208 */
[-C--:B------:R-:W-:Y:S02]  /*10f0*/  SHF.L.U32 R2, R2, R31.reuse, RZ ;  /* 0x0000001f02027219 */ /* 0x080fe400000006ff */
[----:B------:R-:W-:Y:S01]  /*1100*/  SHF.R.U32.HI R9, RZ, R31, R8 ;  /* 0x0000001fff097219 */ /* 0x000fe20000011608 */
[----:B------:R-:W-:Y:S01]  /*1110*/  IMAD.MOV.U32 R8, RZ, RZ, R36 ;  /* 0x000000ffff087224 */ /* 0x000fe200078e0024 */
[----:B------:R-:W-:Y:S01]  /*1120*/  LOP3.LUT R15, RZ, R2, RZ, 0x33, !PT ;  /* 0x00000002ff0f7212 */ /* 0x000fe200078e33ff */
[----:B------:R-:W2:Y:S01]  /*1130*/  LDC R29, c[0x0][0x610] ;  /* 0x00018400ff1d7b82 */ /* 0x000ea20000000800 */
[----:B------:R-:W-:Y:S05]  /*1140*/  @!P0 BRA `(.L_x_14) ;  /* 0x0000000000288947 */ /* 0x000fea0003800000 */
[----:B------:R-:W3:Y:S02]  /*1150*/  LDC R13, c[0x0][0x64c] ;  /* 0x00019300ff0d7b82 */ /* 0x000ee40000000800 */
[----:B---3--:R-:W-:-:S05]  /*1160*/  IADD3 R13, P0, R36, R13, RZ ;  /* 0x0000000d240d7210 */ /* 0x008fca0007f1e0ff */
        /* <DEDUP_REMOVED lines=8> */
.L_x_14:
[----:B-1----:R-:W-:Y:S01]  /*11f0*/  SHF.R.U64 R7, R8, R22, R9 ;  /* 0x0000001608077219 */ /* 0x002fe20000001209 */
[----:B0-----:R-:W-:Y:S01]  /*1200*/  VIADD R8, R27, 0xffffffff ;  /* 0xffffffff1b087836 */ /* 0x001fe20000000000 */
[----:B------:R-:W-:Y:S01]  /*1210*/  SHF.L.U32 R2, R28, R31, RZ ;  /* 0x0000001f1c027219 */ /* 0x000fe200000006ff */
[----:B------:R-:W-:Y:S01]  /*1220*/  @P1 IMAD R20, R21, R24, R6 ;  /* 0x0000001815141224 */ /* 0x000fe200078e0206 */
[----:B------:R-:W-:Y:S01]  /*1230*/  LOP3.LUT R15, R34, R15, RZ, 0xc0, !PT ;  /* 0x0000000f220f7212 */ /* 0x000fe200078ec0ff */
[----:B------:R-:W-:Y:S01]  /*1240*/  IMAD.MOV R9, RZ, RZ, -R7 ;  /* 0x000000ffff097224 */ /* 0x000fe200078e0a07 */
[----:B------:R-:W-:Y:S01]  /*1250*/  LOP3.LUT R8, R25, R8, RZ, 0xc0, !PT ;  /* 0x0000000819087212 */ /* 0x000fe200078ec0ff */
[----:B------:R-:W-:Y:S02]  /*1260*/  IMAD.MOV.U32 R6, RZ, RZ, 0x1 ;  /* 0x00000001ff067424 */ /* 0x000fe400078e00ff */
[----:B------:R-:W-:Y:S02]  /*1270*/  IMAD R15, R2, R7, R15 ;  /* 0x00000007020f7224 */ /* 0x000fe400078e020f */
[----:B----4-:R-:W-:-:S02]  /*1280*/  IMAD R2, R9, R26, R36 ;  /* 0x0000001a09027224 */ /* 0x010fc400078e0224 */
[----:B--2---:R-:W-:Y:S02]  /*1290*/  IMAD R19, R15, R29, R20 ;  /* 0x0000001d0f137224 */ /* 0x004fe400078e0214 */
[--C-:B------:R-:W-:Y:S01]  /*12a0*/  IMAD R2, R2, R27, R8.reuse ;  /* 0x0000001b02027224 */ /* 0x100fe200078e0208 */
[----:B------:R-:W-:-:S04]  /*12b0*/  PRMT R8, R6, 0x7610, R8 ;  /* 0x0000761006087816 */ /* 0x000fc80000000008 */
[----:B------:R-:W-:Y:S02]  /*12c0*/  SEL R22, R2, R19, !P1 ;  /* 0x0000001302167207 */ /* 0x000fe40004800000 */
[----:B------:R-:W-:Y:S01]  /*12d0*/  SEL R19, R19, R2, !P1 ;  /* 0x0000000213137207 */ /* 0x000fe20004800000 */
[----:B------:R-:W-:-:S07]  /*12e0*/  IMAD.MOV.U32 R2, RZ, RZ, R30 ;  /* 0x000000ffff027224 */ /* 0x000fce00078e001e */
.L_x_12:
[----:B------:R-:W-:Y:S05]  /*12f0*/  @!P3 BRA `(.L_x_15) ;  /* 0x00000000000cb947 */ /* 0x000fea0003800000 */
[----:B------:R-:W-:Y:S01]  /*1300*/  UCGABAR_WAIT ;  /* 0x0000000000007dc7 */ /* 0x000fe20008000000 */
[----:B------:R-:W-:Y:S01]  /*1310*/  CCTL.IVALL ;  /* 0x00000000ff00798f */ /* 0x000fe20002000000 */
[----:B------:R-:W-:Y:S05]  /*1320*/  BRA `(.L_x_16) ;  /* 0x0000000000047947 */ /* 0x000fea0003800000 */
.L_x_15:
[----:B------:R-:W-:Y:S06]  /*1330*/  BAR.SYNC.DEFER_BLOCKING 0x0 ;  /* 0x0000000000007b1d */ /* 0x000fec0000010000 */
.L_x_16:
[----:B------:R-:W-:Y:S05]  /*1340*/  @!P2 BRA `(.L_x_17) ;  /* 0x000000380000a947 */ /* 0x000fea0003800000 */
[----:B------:R-:W-:-:S13]  /*1350*/  ISETP.GT.U32.AND P0, PT, R35, 0x1, PT ;  /* 0x000000012300780c */ /* 0x000fda0003f04070 */
[----:B------:R-:W-:Y:S05]  /*1360*/  @P0 EXIT ;  /* 0x000000000000094d */ /* 0x000fea0003800000 */
.L_x_18:
[----:B------:R-:W-:-:S08]  /*1370*/  NOP ;  /* 0x0000000000007918 */ /* 0x000fd00000000000 */
[----:B------:R-:W1:Y:S02]  /*1380*/  USETMAXREG.TRY_ALLOC.CTAPOOL UP0, 0xe8 ;  /* 0x000000e8000079c8 */ /* 0x000e640008000600 */
[----:B-1----:R-:W-:-:S13]  /*1390*/  PLOP3.LUT P0, PT, PT, PT, UP0, 0x80, 0x0 ;  /* 0x000000000000781c */ /* 0x002fda0003f0f008 */
[----:B------:R-:W-:Y:S05]  /*13a0*/  @!P0 BRA `(.L_x_18) ;  /* 0xfffffffc00f08947 */ /* 0x000fea000383ffff */
[----:B------:R-:W-:-:S13]  /*13b0*/  LOP3.LUT P0, RZ, R8, 0xff, RZ, 0xc0, !PT ;  /* 0x000000ff08ff7812 */ /* 0x000fda000780c0ff */
[----:B------:R-:W-:Y:S05]  /*13c0*/  @!P0 EXIT ;  /* 0x000000000000894d */ /* 0x000fea0003800000 */
[----:B------:R-:W1:Y:S01]  /*13d0*/  S2UR UR4, SR_CgaCtaId ;  /* 0x00000000000479c3 */ /* 0x000e620000008800 */
[----:B--2---:R-:W-:Y:S01]  /*13e0*/  VIADD R14, R14, 0xffffffff ;  /* 0xffffffff0e0e7836 */ /* 0x004fe20000000000 */
[CC--:B------:R-:W-:Y:S01]  /*13f0*/  LEA.HI R4, R0.reuse, R3.reuse, RZ, 0x2 ;  /* 0x0000000300047211 */ /* 0x0c0fe200078f10ff */
[----:B------:R-:W-:Y:S01]  /*1400*/  UMOV UR41, 0x400 ;  /* 0x0000040000297882 */ /* 0x000fe20000000000 */
[----:B------:R-:W-:Y:S01]  /*1410*/  LEA.HI R0, R0, R3, RZ, 0x5 ;  /* 0x0000000300007211 */ /* 0x000fe200078f28ff */
[----:B------:R-:W-:Y:S01]  /*1420*/  UISETP.LT.AND UP0, UPT, UR40, 0x1, UPT ;  /* 0x000000012800788c */ /* 0x000fe2000bf01270 */
[----:B------:R-:W-:Y:S01]  /*1430*/  R2UR UR42, R14 ;  /* 0x000000000e2a72ca */ /* 0x000fe200000e0000 */
[----:B------:R-:W-:Y:S01]  /*1440*/  ULDC UR6, c[0x0][0x284] ;  /* 0x0000a10000067ab9 */ /* 0x000fe20000000800 */
[--C-:B------:R-:W-:Y:S01]  /*1450*/  SHF.R.S32.HI R60, RZ, 0x2, R4.reuse ;  /* 0x00000002ff3c7819 */ /* 0x100fe20000011404 */
[----:B------:R-:W-:Y:S01]  /*1460*/  USEL UR43, UR40, 0x1, UP0 ;  /* 0x00000001282b7887 */ /* 0x000fe20008000000 */
[----:B------:R-:W-:Y:S01]  /*1470*/  SHF.R.S32.HI R5, RZ, 0x1f, R4 ;  /* 0x0000001fff057819 */ /* 0x000fe20000011404 */
[----:B------:R-:W-:Y:S01]  /*1480*/  USHF.L.U32 UR46, UR40, 0x1, URZ ;  /* 0x00000001282e7899 */ /* 0x000fe2000800063f */
[----:B------:R-:W-:Y:S01]  /*1490*/  LOP3.LUT R4, R4, 0xfffffffc, RZ, 0xc0, !PT ;  /* 0xfffffffc04047812 */ /* 0x000fe200078ec0ff */
[----:B------:R-:W-:Y:S01]  /*14a0*/  UIADD3 UR43, -UR43, UR40, URZ ;  /* 0x000000282b2b7290 */ /* 0x000fe2000fffe13f */
[----:B------:R-:W-:-:S02]  /*14b0*/  LEA.HI R5, R5, R60, RZ, 0x3 ;  /* 0x0000003c05057211 */ /* 0x000fc400078f18ff */
[----:B------:R-:W-:Y:S01]  /*14c0*/  ISETP.NE.AND P0, PT, R14, RZ, PT ;  /* 0x000000ff0e00720c */ /* 0x000fe20003f05270 */
[----:B---3--:R-:W-:Y:S01]  /*14d0*/  IMAD.IADD R59, R3, 0x1, -R4 ;  /* 0x00000001033b7824 */ /* 0x008fe200078e0a04 */
[----:B------:R-:W-:Y:S01]  /*14e0*/  LOP3.LUT R5, R5, 0xfffffff8, RZ, 0xc0, !PT ;  /* 0xfffffff805057812 */ /* 0x000fe200078ec0ff */
[----:B------:R-:W-:Y:S01]  /*14f0*/  USHF.L.U32 UR42, UR42, 0x3, URZ ;  /* 0x000000032a2a7899 */ /* 0x000fe2000800063f */
[----:B------:R-:W-:Y:S02]  /*1500*/  LOP3.LUT R72, R16, 0x1, RZ, 0xfc, !PT ;  /* 0x0000000110487812 */ /* 0x000fe400078efcff */
[----:B------:R-:W-:Y:S01]  /*1510*/  SEL R73, RZ, 0x1, P0 ;  /* 0x00000001ff497807 */ /* 0x000fe20000000000 */
[----:B------:R-:W-:Y:S01]  /*1520*/  IMAD.IADD R60, R60, 0x1, -R5 ;  /* 0x000000013c3c7824 */ /* 0x000fe200078e0a05 */
[----:B-1----:R-:W-:Y:S01]  /*1530*/  ULEA UR41, UR4, UR41, 0x18 ;  /* 0x0000002904297291 */ /* 0x002fe2000f8ec03f */
[----:B------:R-:W-:Y:S01]  /*1540*/  SHF.R.S32.HI R5, RZ, 0x5, R0 ;  /* 0x00000005ff057819 */ /* 0x000fe20000011400 */
[----:B------:R-:W-:-:S02]  /*1550*/  IMAD.U32 R63, RZ, RZ, UR42 ;  /* 0x0000002aff3f7e24 */ /* 0x000fc4000f8e00ff */
[----:B------:R-:W-:Y:S01]  /*1560*/  UIADD3 UR47, UR41, 0x40, URZ ;  /* 0x00000040292f7890 */ /* 0x000fe2000fffe03f */
[--C-:B------:R-:W-:Y:S01]  /*1570*/  SHF.R.S32.HI R61, RZ, 0x1f, R60.reuse ;  /* 0x0000001fff3d7819 */ /* 0x100fe2000001143c */
[----:B------:R-:W-:Y:S01]  /*1580*/  UIADD3 UR4, UR41, 0x100, URZ ;  /* 0x0000010029047890 */ /* 0x000fe2000fffe03f */
[--C-:B------:R-:W-:Y:S01]  /*1590*/  IMAD R66, R5, -0x10, -R60.reuse ;  /* 0xfffffff005427824 */ /* 0x100fe200078e0a3c */
[----:B------:R-:W-:Y:S01]  /*15a0*/  UIADD3 UR5, UR41, 0x6100, URZ ;  /* 0x0000610029057890 */ /* 0x000fe2000fffe03f */
[----:B------:R-:W-:Y:S01]  /*15b0*/  LOP3.LUT R65, R63, 0x8, RZ, 0xc0, !PT ;  /* 0x000000083f417812 */ /* 0x000fe200078ec0ff */
[----:B------:R-:W-:Y:S01]  /*15c0*/  USHF.R.U32.HI UR4, URZ, 0x4, UR4 ;  /* 0x000000043f047899 */ /* 0x000fe20008011604 */
[----:B------:R-:W-:Y:S01]  /*15d0*/  IMAD.U32 R62, RZ, RZ, UR47 ;  /* 0x0000002fff3e7e24 */ /* 0x000fe2000f8e00ff */
[----:B------:R-:W-:Y:S01]  /*15e0*/  USHF.R.U32.HI UR5, URZ, 0x4, UR5 ;  /* 0x000000043f057899 */ /* 0x000fe20008011605 */
[----:B------:R-:W-:Y:S01]  /*15f0*/  IMAD.WIDE R60, R5, 0x10, R60 ;  /* 0x00000010053c7825 */ /* 0x000fe200078e023c */
[----:B------:R-:W-:Y:S01]  /*1600*/  ULOP3.LUT UR4, UR4, 0x3fff, URZ, 0xc0, !UPT ;  /* 0x00003fff04047892 */ /* 0x000fe2000f8ec03f */
[----:B------:R-:W-:Y:S01]  /*1610*/  LOP3.LUT R63, R63, 0x8, RZ, 0xc, !PT ;  /* 0x000000083f3f7812 */ /* 0x000fe200078e0cff */
[----:B------:R-:W-:Y:S01]  /*1620*/  ULOP3.LUT UR5, UR5, 0x3fff, URZ, 0xc0, !UPT ;  /* 0x00003fff05057892 */ /* 0x000fe2000f8ec03f */
[----:B------:R-:W-:Y:S01]  /*1630*/  VIADD R64, R62, UR42 ;  /* 0x0000002a3e407c36 */ /* 0x000fe20008000000 */
[----:B------:R-:W-:Y:S01]  /*1640*/  LOP3.LUT R65, R65, 0x18, RZ, 0x3c, !PT ;  /* 0x0000001841417812 */ /* 0x000fe200078e3cff */
[----:B------:R-:W-:Y:S01]  /*1650*/  VIADD R66, R66, UR6 ;  /* 0x0000000642427c36 */ /* 0x000fe20008000000 */
[----:B------:R-:W-:-:S02]  /*1660*/  ULOP3.LUT UR44, UR4, 0x10000, URZ, 0xfc, !UPT ;  /* 0x00010000042c7892 */ /* 0x000fc4000f8efc3f */
[----:B------:R-:W-:-:S12]  /*1670*/  ULOP3.LUT UR45, UR5, 0x10000, URZ, 0xfc, !UPT ;  /* 0x00010000052d7892 */ /* 0x000fd8000f8efc3f */
.L_x_102:
[----:B------:R-:W-:Y:S01]  /*1680*/  SHF.L.U32 R3, R73, 0x1f, RZ ;  /* 0x0000001f49037819 */ /* 0x000fe200000006ff */
[----:B------:R-:W-:Y:S02]  /*1690*/  ULDC UR4, c[0x0][0x28c] ;  /* 0x0000a30000047ab9 */ /* 0x000fe40000000800 */
[----:B------:R-:W-:Y:S01]  /*16a0*/  ISETP.LT.AND P1, PT, RZ, UR4, PT ;  /* 0x00000004ff007c0c */ /* 0x000fe2000bf21270 */
[----:B------:R-:W1:Y:S02]  /*16b0*/  SYNCS.PHASECHK.TRANS64.TRYWAIT P0, [R62+UR42], R3 ;  /* 0x000000033e0075a7 */ /* 0x000e64000800016a */
[----:B01-34-:R-:W-:Y:S10]  /*16c0*/  @!P0 BRA `(.L_x_19) ;  /* 0x0000004400108947 */ /* 0x01bff40003800000 */
.L_x_123:
[----:B------:R-:W-:Y:S05]  /*16d0*/  @P1 BRA `(.L_x_20) ;  /* 0x0000000000401947 */ /* 0x000fea0003800000 */
[----:B------:R-:W-:Y:S01]  /*16e0*/  MOV R0, 0x0 ;  /* 0x0000000000007802 */ /* 0x000fe20000000f00 */
[----:B------:R-:W-:Y:S01]  /*16f0*/  ULDC.64 UR4, c[0x4][0x68] ;  /* 0x01001a0000047ab9 */ /* 0x000fe20000000a00 */
[----:B------:R-:W-:Y:S01]  /*1700*/  ULDC.64 UR6, c[0x4][0x8] ;  /* 0x0100020000067ab9 */ /* 0x000fe20000000a00 */
[----:B------:R-:W-:Y:S01]  /*1710*/  IMAD.U32 R4, RZ, RZ, UR4 ;  /* 0x00000004ff047e24 */ /* 0x000fe2000f8e00ff */
[----:B------:R2:W3:Y:S01]  /*1720*/  LDC.64 R14, c[0x4][R0] ;  /* 0x01000000000e7b82 */ /* 0x0004e20000000a00 */
[----:B------:R-:W-:Y:S01]  /*1730*/  IMAD.U32 R5, RZ, RZ, UR5 ;  /* 0x00000005ff057e24 */ /* 0x000fe2000f8e00ff */
[----:B------:R-:W-:Y:S01]  /*1740*/  ULDC.64 UR4, c[0x4][0x70] ;  /* 0x01001c0000047ab9 */ /* 0x000fe20000000a00 */
[----:B------:R-:W-:Y:S02]  /*1750*/  IMAD.U32 R10, RZ, RZ, UR6 ;  /* 0x00000006ff0a7e24 */ /* 0x000fe4000f8e00ff */
[----:B------:R-:W-:Y:S02]  /*1760*/  IMAD.U32 R6, RZ, RZ, UR4 ;  /* 0x00000004ff067e24 */ /* 0x000fe4000f8e00ff */
[----:B------:R-:W-:-:S02]  /*1770*/  IMAD.U32 R7, RZ, RZ, UR5 ;  /* 0x00000005ff077e24 */ /* 0x000fc4000f8e00ff */
[----:B------:R-:W-:Y:S02]  /*1780*/  IMAD.U32 R11, RZ, RZ, UR7 ;  /* 0x00000007ff0b7e24 */ /* 0x000fe4000f8e00ff */
[----:B------:R-:W-:Y:S02]  /*1790*/  IMAD.MOV.U32 R8, RZ, RZ, 0x1e1 ;  /* 0x000001e1ff087424 */ /* 0x000fe400078e00ff */
[----:B0-----:R-:W-:Y:S02]  /*17a0*/  IMAD.MOV.U32 R12, RZ, RZ, 0x1 ;  /* 0x00000001ff0c7424 */ /* 0x001fe400078e00ff */
[----:B--2---:R-:W-:-:S07]  /*17b0*/  IMAD.MOV.U32 R13, RZ, RZ, RZ ;  /* 0x000000ffff0d7224 */ /* 0x004fce00078e00ff */
[----:B------:R-:W-:-:S07]  /*17c0*/  LEPC R20, `(.L_x_20) ;  /* 0x000000001014794e */ /* 0x000fce0000000000 */
[----:B-1-3-5:R-:W-:Y:S05]  /*17d0*/  CALL.ABS.NOINC R14 ;  /* 0x000000000e007343 */ /* 0x02afea0003c00000 */
.L_x_20:
[----:B------:R-:W-:-:S13]  /*17e0*/  ISETP.NE.AND P0, PT, R72, 0x3, PT ;  /* 0x000000034800780c */ /* 0x000fda0003f05270 */
[----:B------:R-:W-:Y:S05]  /*17f0*/  @!P0 BRA `(.L_x_21) ;  /* 0x0000000000048947 */ /* 0x000fea0003800000 */
[----:B------:R-:W-:Y:S01]  /*1800*/  BPT.TRAP 0x1 ;  /* 0x000000040000795c */ /* 0x000fe20000300000 */
.L_x_21:
[----:B-1----:R-:W-:Y:S02]  /*1810*/  IMAD.U32 R3, RZ, RZ, UR38 ;  /* 0x00000026ff037e24 */ /* 0x002fe4000f8e00ff */
[----:B------:R-:W-:-:S03]  /*1820*/  IMAD.U32 R0, RZ, RZ, UR39 ;  /* 0x00000027ff007e24 */ /* 0x000fc6000f8e00ff */
[----:B------:R-:W-:Y:S02]  /*1830*/  LEA R3, R3, UR41, 0x3 ;  /* 0x0000002903037c11 */ /* 0x000fe4000f8e18ff */
[----:B------:R-:W-:-:S04]  /*1840*/  SHF.L.U32 R0, R0, 0x1f, RZ ;  /* 0x0000001f00007819 */ /* 0x000fc800000006ff */
[----:B------:R1:W2:Y:S01]  /*1850*/  SYNCS.PHASECHK.TRANS64.TRYWAIT P1, [R3+URZ], R0 ;  /* 0x00000000030075a7 */ /* 0x0002a2000802017f */
[----:B------:R-:W-:Y:S05]  /*1860*/  @!P0 BRA `(.L_x_22) ;  /* 0x0000000000048947 */ /* 0x000fea0003800000 */
[----:B------:R-:W-:Y:S01]  /*1870*/  BPT.TRAP 0x1 ;  /* 0x000000040000795c */ /* 0x000fe20000300000 */
.L_x_22:
[----:B--2---:R-:W-:Y:S05]  /*1880*/  @P1 BRA `(.L_x_23) ;  /* 0x0000000000081947 */ /* 0x004fea0003800000 */
[----:B------:R-:W2:Y:S02]  /*1890*/  SYNCS.PHASECHK.TRANS64.TRYWAIT P1, [R3+URZ], R0 ;  /* 0x00000000030075a7 */ /* 0x000ea4000802017f */
[----:B--2---:R-:W-:Y:S05]  /*18a0*/  @!P1 BRA `(.L_x_24) ;  /* 0x0000004000ac9947 */ /* 0x004fea0003800000 */
.L_x_23:
[----:B------:R-:W-:Y:S05]  /*18b0*/  WARPSYNC.ALL ;  /* 0x0000000000007948 */ /* 0x000fea0003800000 */
[----:B------:R-:W-:Y:S01]  /*18c0*/  ULEA UR8, UR38, UR44, 0x9 ;  /* 0x0000002c26087291 */ /* 0x000fe2000f8e483f */
[----:B------:R-:W-:Y:S01]  /*18d0*/  WARPGROUP.ARRIVE ;  /* 0x00000000000079c5 */ /* 0x000fe20000000000 */
[----:B------:R-:W-:Y:S01]  /*18e0*/  ULEA UR9, UR38, UR45, 0x9 ;  /* 0x0000002d26097291 */ /* 0x000fe2000f8e483f */
[----:B-12---:R-:W-:Y:S01]  /*18f0*/  IMAD.U32 R0, RZ, RZ, UR43 ;  /* 0x0000002bff007e24 */ /* 0x006fe2000f8e00ff */
[----:B------:R-:W-:Y:S01]  /*1900*/  UMOV UR5, 0x40000040 ;  /* 0x4000004000057882 */ /* 0x000fe20000000000 */
[----:B------:R-:W-:-:S02]  /*1910*/  UMOV UR7, 0x40000040 ;  /* 0x4000004000077882 */ /* 0x000fc40000000000 */
[----:B------:R-:W-:Y:S01]  /*1920*/  UMOV UR4, UR8 ;  /* 0x0000000800047c82 */ /* 0x000fe20008000000 */
[----:B------:R-:W-:Y:S01]  /*1930*/  ISETP.GE.AND P1, PT, R0, 0x1, PT ;  /* 0x000000010000780c */ /* 0x000fe20003f26270 */
[----:B------:R-:W-:Y:S02]  /*1940*/  UMOV UR6, UR9 ;  /* 0x0000000900067c82 */ /* 0x000fe40008000000 */
[----:B------:R-:W-:Y:S01]  /*1950*/  HGMMA.64x64x8.F32.TF32 R24, gdesc[UR4], RZ, !UPT, gsb0 ;  /* 0x04e00000041879f0 */ /* 0x000fe2000c0028ff */
[----:B------:R-:W-:Y:S02]  /*1960*/  UIADD3 UR4, UR8, 0x2, URZ ;  /* 0x0000000208047890 */ /* 0x000fe4000fffe03f */
[----:B------:R-:W-:Y:S01]  /*1970*/  UIADD3 UR6, UR9, 0x2, URZ ;  /* 0x0000000209067890 */ /* 0x000fe2000fffe03f */
[----:B------:R-:W-:Y:S01]  /*1980*/  UMOV UR5, 0x40000040 ;  /* 0x4000004000057882 */ /* 0x000fe20000000000 */
[----:B------:R-:W-:Y:S01]  /*1990*/  UMOV UR7, 0x40000040 ;  /* 0x4000004000077882 */ /* 0x000fe20000000000 */
[----:B------:R-:W-:-:S02]  /*19a0*/  WARPGROUP.DEPBAR.LE gsb0, 0x0 ;  /* 0x00008000000079c5 */ /* 0x000fc40000010000 */
[----:B------:R-:W-:-:S06]  /*19b0*/  WARPGROUP.ARRIVE ;  /* 0x00000000000079c5 */ /* 0x000fcc0000000000 */
[----:B------:R-:W-:Y:S01]  /*19c0*/  HGMMA.64x64x8.F32.TF32 R24, gdesc[UR4], R24, gsb0 ;  /* 0x04e00000041879f0 */ /* 0x000fe20008002818 */
[----:B------:R-:W-:Y:S02]  /*19d0*/  UIADD3 UR4, UR8, 0x4, URZ ;  /* 0x0000000408047890 */ /* 0x000fe4000fffe03f */
[----:B------:R-:W-:Y:S01]  /*19e0*/  UIADD3 UR6, UR9, 0x4, URZ ;  /* 0x0000000409067890 */ /* 0x000fe2000fffe03f */
[----:B------:R-:W-:Y:S01]  /*19f0*/  UMOV UR5, 0x40000040 ;  /* 0x4000004000057882 */ /* 0x000fe20000000000 */
[----:B------:R-:W-:Y:S01]  /*1a00*/  UMOV UR7, 0x40000040 ;  /* 0x4000004000077882 */ /* 0x000fe20000000000 */
[----:B------:R-:W-:Y:S02]  /*1a10*/  WARPGROUP.DEPBAR.LE gsb0, 0x0 ;  /* 0x00008000000079c5 */ /* 0x000fe40000010000 */
        /* <DEDUP_REMOVED lines=8> */
[----:B------:R-:W-:Y:S03]  /*1aa0*/  HGMMA.64x64x8.F32.TF32 R24, gdesc[UR4], R24, gsb0 ;  /* 0x04e00000041879f0 */ /* 0x000fe60008002818 */
[----:B------:R-:W-:Y:S02]  /*1ab0*/  WARPGROUP.DEPBAR.LE gsb0, 0x0 ;  /* 0x00008000000079c5 */ /* 0x000fe40000010000 */
[----:B------:R-:W-:Y:S05]  /*1ac0*/  @!P1 BRA `(.L_x_25) ;  /* 0x0000000400149947 */ /* 0x000fea0003800000 */
[----:B------:R-:W-:Y:S01]  /*1ad0*/  UIADD3 UR4, UR38, 0x1, URZ ;  /* 0x0000000126047890 */ /* 0x000fe2000fffe03f */
[----:B------:R-:W-:Y:S02]  /*1ae0*/  IMAD.U32 R0, RZ, RZ, UR43 ;  /* 0x0000002bff007e24 */ /* 0x000fe4000f8e00ff */
[----:B------:R-:W-:Y:S01]  /*1af0*/  IMAD.U32 R3, RZ, RZ, UR38 ;  /* 0x00000026ff037e24 */ /* 0x000fe2000f8e00ff */
[----:B------:R-:W-:-:S04]  /*1b00*/  UISETP.NE.AND UP0, UPT, UR4, 0x3, UPT ;  /* 0x000000030400788c */ /* 0x000fc8000bf05270 */
[----:B------:R-:W-:Y:S02]  /*1b10*/  USEL UR5, URZ, 0x1, UP0 ;  /* 0x000000013f057887 */ /* 0x000fe40008000000 */
[----:B------:R-:W-:Y:S02]  /*1b20*/  USEL UR8, UR4, URZ, UP0 ;  /* 0x0000003f04087287 */ /* 0x000fe40008000000 */
[----:B------:R-:W-:-:S06]  /*1b30*/  ULOP3.LUT UR5, UR39, UR5, URZ, 0x3c, !UPT ;  /* 0x0000000527057292 */ /* 0x000fcc000f8e3c3f */
[----:B------:R-:W-:-:S07]  /*1b40*/  IMAD.U32 R6, RZ, RZ, UR5 ;  /* 0x00000005ff067e24 */ /* 0x000fce000f8e00ff */
.L_x_32:
[----:B------:R-:W-:Y:S05]  /*1b50*/  @!P0 BRA `(.L_x_26) ;  /* 0x0000000000048947 */ /* 0x000fea0003800000 */
[----:B------:R-:W-:Y:S01]  /*1b60*/  BPT.TRAP 0x1 ;  /* 0x000000040000795c */ /* 0x000fe20000300000 */
.L_x_26:
[----:B------:R-:W-:Y:S01]  /*1b70*/  ULEA UR4, UR8, UR41, 0x3 ;  /* 0x0000002908047291 */ /* 0x000fe2000f8e183f */
[----:B------:R-:W-:-:S08]  /*1b80*/  SHF.L.U32 R4, R6, 0x1f, RZ ;  /* 0x0000001f06047819 */ /* 0x000fd000000006ff */
[----:B------:R1:W2:Y:S01]  /*1b90*/  SYNCS.PHASECHK.TRANS64.TRYWAIT P1, [UR4], R4 ;  /* 0x00000004ff0075a7 */ /* 0x0002a20008020144 */
[----:B------:R-:W-:Y:S05]  /*1ba0*/  @!P0 BRA `(.L_x_27) ;  /* 0x0000000000048947 */ /* 0x000fea0003800000 */
[----:B------:R-:W-:Y:S01]  /*1bb0*/  BPT.TRAP 0x1 ;  /* 0x000000040000795c */ /* 0x000fe20000300000 */
.L_x_27:
[----:B--2---:R-:W-:Y:S05]  /*1bc0*/  @P1 BRA `(.L_x_28) ;  /* 0x0000000000081947 */ /* 0x004fea0003800000 */
[----:B------:R-:W2:Y:S02]  /*1bd0*/  SYNCS.PHASECHK.TRANS64.TRYWAIT P1, [UR4], R4 ;  /* 0x00000004ff0075a7 */ /* 0x000ea40008020144 */
[----:B--2---:R-:W-:Y:S05]  /*1be0*/  @!P1 BRA `(.L_x_29) ;  /* 0x0000003c00f09947 */ /* 0x004fea0003800000 */
.L_x_28:
[----:B------:R-:W-:Y:S01]  /*1bf0*/  ULEA UR9, UR8, UR44, 0x9 ;  /* 0x0000002c08097291 */ /* 0x000fe2000f8e483f */
[----:B------:R-:W-:Y:S01]  /*1c00*/  WARPGROUP.ARRIVE ;  /* 0x00000000000079c5 */ /* 0x000fe20000000000 */
[----:B------:R-:W-:Y:S01]  /*1c10*/  ULEA UR10, UR8, UR45, 0x9 ;  /* 0x0000002d080a7291 */ /* 0x000fe2000f8e483f */
[----:B------:R-:W-:Y:S01]  /*1c20*/  UMOV UR5, 0x40000040 ;  /* 0x4000004000057882 */ /* 0x000fe20000000000 */
[----:B------:R-:W-:-:S03]  /*1c30*/  UMOV UR7, 0x40000040 ;  /* 0x4000004000077882 */ /* 0x000fc60000000000 */
[----:B------:R-:W-:Y:S02]  /*1c40*/  UMOV UR4, UR9 ;  /* 0x0000000900047c82 */ /* 0x000fe40008000000 */
[----:B------:R-:W-:Y:S02]  /*1c50*/  UMOV UR6, UR10 ;  /* 0x0000000a00067c82 */ /* 0x000fe40008000000 */
[----:B------:R-:W-:Y:S01]  /*1c60*/  HGMMA.64x64x8.F32.TF32 R24, gdesc[UR4], R24, gsb0 ;  /* 0x04e00000041879f0 */ /* 0x000fe20008002818 */
        /* <DEDUP_REMOVED lines=23> */
[----:B------:R-:W-:Y:S01]  /*1de0*/  BPT.TRAP 0x1 ;  /* 0x000000040000795c */ /* 0x000fe20000300000 */
.L_x_30:
[----:B------:R-:W-:-:S13]  /*1df0*/  ISETP.NE.AND P1, PT, R67, RZ, PT ;  /* 0x000000ff4300720c */ /* 0x000fda0003f25270 */
[----:B-12---:R-:W-:-:S05]  /*1e00*/  @P1 LEA R4, R3, UR41, 0x3 ;  /* 0x0000002903041c11 */ /* 0x006fca000f8e18ff */
[----:B------:R-:W-:-:S05]  /*1e10*/  @P1 VIADD R5, R4, 0x18 ;  /* 0x0000001804051836 */ /* 0x000fca0000000000 */
[----:B------:R-:W-:-:S04]  /*1e20*/  @P1 PRMT R5, R56, 0x654, R5 ;  /* 0x0000065438051816 */ /* 0x000fc80000000005 */
[----:B------:R1:W-:Y:S01]  /*1e30*/  @P1 SYNCS.ARRIVE.TRANS64.RED.A1T0 RZ, [R5+URZ], RZ ;  /* 0x000000ff05ff19a7 */ /* 0x0003e2000810043f */
[----:B------:R-:W-:-:S13]  /*1e40*/  ISETP.GT.U32.AND P1, PT, R16, 0x1, PT ;  /* 0x000000011000780c */ /* 0x000fda0003f24070 */
[----:B-1----:R-:W-:Y:S05]  /*1e50*/  @P1 BRA `(.L_x_31) ;  /* 0x0000000000041947 */ /* 0x002fea0003800000 */
[----:B------:R-:W-:Y:S01]  /*1e60*/  BPT.TRAP 0x1 ;  /* 0x000000040000795c */ /* 0x000fe20000300000 */
.L_x_31:
[----:B------:R-:W-:Y:S01]  /*1e70*/  UIADD3 UR8, UR8, 0x1, URZ ;  /* 0x0000000108087890 */ /* 0x000fe2000fffe03f */
[C---:B------:R-:W-:Y:S01]  /*1e80*/  ISETP.GT.AND P2, PT, R0.reuse, 0x1, PT ;  /* 0x000000010000780c */ /* 0x040fe20003f44270 */
[----:B------:R-:W-:Y:S02]  /*1e90*/  VIADD R3, R3, 0x1 ;  /* 0x0000000103037836 */ /* 0x000fe40000000000 */
[----:B------:R-:W-:Y:S01]  /*1ea0*/  UISETP.NE.AND UP0, UPT, UR8, 0x3, UPT ;  /* 0x000000030800788c */ /* 0x000fe2000bf05270 */
[----:B------:R-:W-:Y:S02]  /*1eb0*/  VIADD R0, R0, 0xffffffff ;  /* 0xffffffff00007836 */ /* 0x000fe40000000000 */
[C---:B------:R-:W-:Y:S01]  /*1ec0*/  ISETP.NE.AND P1, PT, R3.reuse, 0x3, PT ;  /* 0x000000030300780c */ /* 0x040fe20003f25270 */
[----:B------:R-:W-:Y:S02]  /*1ed0*/  USEL UR4, URZ, 0x1, UP0 ;  /* 0x000000013f047887 */ /* 0x000fe40008000000 */
[----:B------:R-:W-:Y:S01]  /*1ee0*/  USEL UR8, UR8, URZ, UP0 ;  /* 0x0000003f08087287 */ /* 0x000fe20008000000 */
[----:B------:R-:W-:-:S03]  /*1ef0*/  SEL R3, R3, RZ, P1 ;  /* 0x000000ff03037207 */ /* 0x000fc60000800000 */
[----:B------:R-:W-:Y:S01]  /*1f00*/  LOP3.LUT R6, R6, UR4, RZ, 0x3c, !PT ;  /* 0x0000000406067c12 */ /* 0x000fe2000f8e3cff */
[----:B------:R-:W-:Y:S07]  /*1f10*/  @P2 BRA `(.L_x_32) ;  /* 0xfffffffc000c2947 */ /* 0x000fee000383ffff */
.L_x_25:
[----:B------:R-:W1:Y:S01]  /*1f20*/  LDC R0, c[0x0][0x28c] ;  /* 0x0000a300ff007b82 */ /* 0x000e620000000800 */
[----:B------:R2:W-:Y:S01]  /*1f30*/  SYNCS.ARRIVE.TRANS64.A1T0 RZ, [R63+UR47], RZ ;  /* 0x000000ff3fff79a7 */ /* 0x0005e2000810002f */
[----:B-1----:R-:W-:-:S13]  /*1f40*/  ISETP.GE.AND P1, PT, R0, 0x1, PT ;  /* 0x000000010000780c */ /* 0x002fda0003f26270 */
[----:B--2---:R-:W-:Y:S05]  /*1f50*/  @!P1 BRA `(.L_x_33) ;  /* 0x0000000000449947 */ /* 0x004fea0003800000 */
[----:B------:R-:W-:Y:S05]  /*1f60*/  @!P0 BRA `(.L_x_34) ;  /* 0x0000000000048947 */ /* 0x000fea0003800000 */
[----:B------:R-:W-:Y:S01]  /*1f70*/  BPT.TRAP 0x1 ;  /* 0x000000040000795c */ /* 0x000fe20000300000 */
.L_x_34:
[----:B------:R-:W-:-:S13]  /*1f80*/  ISETP.NE.AND P0, PT, R67, RZ, PT ;  /* 0x000000ff4300720c */ /* 0x000fda0003f05270 */
[----:B------:R-:W-:-:S05]  /*1f90*/  VOTEU.ANY UP0, P0 ;  /* 0x00000000003f7886 */ /* 0x000fca0000000100 */
[----:B------:R-:W-:-:S06]  /*1fa0*/  @UP0 UIADD3 UR4, UR43, UR38, URZ ;  /* 0x000000262b040290 */ /* 0x000fcc000fffe03f */
[----:B------:R-:W-:Y:S02]  /*1fb0*/  IMAD.U32 R4, RZ, RZ, UR4 ;  /* 0x00000004ff047e24 */ /* 0x000fe4000f8e00ff */
[----:B------:R-:W-:Y:S02]  /*1fc0*/  IMAD.U32 R3, RZ, RZ, UR4 ;  /* 0x00000004ff037e24 */ /* 0x000fe4000f8e00ff */
[----:B------:R-:W-:-:S05]  /*1fd0*/  @P0 IMAD.WIDE.U32 R4, R4, -0x55555555, RZ ;  /* 0xaaaaaaab04040825 */ /* 0x000fca00078e00ff */
[----:B------:R-:W-:-:S05]  /*1fe0*/  @P0 SHF.R.U32.HI R0, RZ, 0x1, R5 ;  /* 0x00000001ff000819 */ /* 0x000fca0000011605 */
[----:B------:R-:W-:-:S05]  /*1ff0*/  @P0 IMAD R0, R0, -0x3, R3 ;  /* 0xfffffffd00000824 */ /* 0x000fca00078e0203 */
[----:B------:R-:W-:-:S05]  /*2000*/  @P0 LEA R0, R0, UR41, 0x3 ;  /* 0x0000002900000c11 */ /* 0x000fca000f8e18ff */
[----:B------:R-:W-:-:S05]  /*2010*/  @P0 VIADD R3, R0, 0x18 ;  /* 0x0000001800030836 */ /* 0x000fca0000000000 */
[----:B------:R-:W-:-:S04]  /*2020*/  @P0 PRMT R3, R56, 0x654, R3 ;  /* 0x0000065438030816 */ /* 0x000fc80000000003 */
[----:B------:R1:W-:Y:S01]  /*2030*/  @P0 SYNCS.ARRIVE.TRANS64.RED.A1T0 RZ, [R3+URZ], RZ ;  /* 0x000000ff03ff09a7 */ /* 0x0003e2000810043f */
[----:B------:R-:W-:-:S13]  /*2040*/  ISETP.GT.U32.AND P0, PT, R16, 0x1, PT ;  /* 0x000000011000780c */ /* 0x000fda0003f04070 */
[----:B-1----:R-:W-:Y:S05]  /*2050*/  @P0 BRA `(.L_x_33) ;  /* 0x0000000000040947 */ /* 0x002fea0003800000 */
[----:B------:R-:W-:Y:S01]  /*2060*/  BPT.TRAP 0x1 ;  /* 0x000000040000795c */ /* 0x000fe20000300000 */
.L_x_33:
[----:B------:R-:W-:Y:S01]  /*2070*/  SHF.L.U32 R3, R73, 0x1f, RZ ;  /* 0x0000001f49037819 */ /* 0x000fe200000006ff */
[----:B------:R-:W-:Y:S01]  /*2080*/  UIADD3 UR38, UR46, UR38, URZ ;  /* 0x000000262e267290 */ /* 0x000fe2000fffe03f */
[----:B------:R-:W1:Y:S01]  /*2090*/  LDC R0, c[0x0][0x288] ;  /* 0x0000a200ff007b82 */ /* 0x000e620000000800 */
[----:B------:R-:W-:Y:S01]  /*20a0*/  UISETP.GE.U32.AND UP1, UPT, UR46, 0x3, UPT ;  /* 0x000000032e00788c */ /* 0x000fe2000bf26070 */
[----:B------:R-:W-:Y:S01]  /*20b0*/  IMAD.SHL.U32 R8, R59, 0x2, RZ ;  /* 0x000000023b087824 */ /* 0x000fe200078e00ff */
[----:B------:R-:W-:Y:S02]  /*20c0*/  UISETP.GT.U32.AND UP0, UPT, UR38, 0x2, UPT ;  /* 0x000000022600788c */ /* 0x000fe4000bf04070 */
[----:B------:R-:W-:Y:S02]  /*20d0*/  UIMAD.WIDE.U32 UR4, UR38, -0x55555555, URZ ;  /* 0xaaaaaaab260478a5 */ /* 0x000fe4000f8e003f */
[----:B------:R-:W-:Y:S01]  /*20e0*/  UISETP.LT.U32.AND UP0, UPT, UR46, 0x3, UP0 ;  /* 0x000000032e00788c */ /* 0x000fe20008701070 */
[----:B------:R-:W2:Y:S01]  /*20f0*/  SYNCS.PHASECHK.TRANS64.TRYWAIT P0, [R62+UR42+0x10], R3 ;  /* 0x000010033e0075a7 */ /* 0x000ea2000800016a */
[----:B------:R-:W-:Y:S01]  /*2100*/  USHF.R.U32.HI UR4, URZ, 0x1, UR5 ;  /* 0x000000013f047899 */ /* 0x000fe20008011605 */
[----:B------:R-:W-:Y:S01]  /*2110*/  SHF.R.S32.HI R9, RZ, 0x1f, R8 ;  /* 0x0000001fff097819 */ /* 0x000fe20000011408 */
[----:B------:R-:W-:-:S02]  /*2120*/  USEL UR6, URZ, 0x1, !UP0 ;  /* 0x000000013f067887 */ /* 0x000fc4000c000000 */
[----:B------:R-:W-:Y:S02]  /*2130*/  UIMAD UR38, UR4, -0x3, UR38 ;  /* 0xfffffffd042678a4 */ /* 0x000fe4000f8e0226 */
[----:B------:R-:W-:-:S04]  /*2140*/  ULOP3.LUT UR39, UR39, UR6, URZ, 0x3c, !UPT ;  /* 0x0000000627277292 */ /* 0x000fc8000f8e3c3f */
[----:B------:R-:W-:Y:S01]  /*2150*/  @UP1 ULOP3.LUT UR39, UR39, 0x1, UR4, 0x78, !UPT ;  /* 0x0000000127271892 */ /* 0x000fe2000f8e7804 */
[----:B-12---:R-:W-:Y:S11]  /*2160*/  @!P0 BRA `(.L_x_35) ;  /* 0x0000003800a88947 */ /* 0x006ff60003800000 */
.L_x_124:
[----:B------:R-:W-:Y:S01]  /*2170*/  IMAD.SHL.U32 R7, R19, 0x40, RZ ;  /* 0x0000004013077824 */ /* 0x000fe200078e00ff */
[----:B------:R-:W-:Y:S01]  /*2180*/  ULDC UR6, c[0x0][0x284] ;  /* 0x0000a10000067ab9 */ /* 0x000fe20000000800 */
[----:B------:R-:W-:Y:S01]  /*2190*/  IMAD.SHL.U32 R14, R22, 0x40, RZ ;  /* 0x00000040160e7824 */ /* 0x000fe200078e00ff */
[----:B------:R-:W-:Y:S01]  /*21a0*/  SHF.R.S32.HI R11, RZ, 0x1f, R2 ;  /* 0x0000001fff0b7819 */ /* 0x000fe20000011402 */
[----:B------:R-:W-:Y:S01]  /*21b0*/  ULDC.64 UR4, c[0x0][0x5d0] ;  /* 0x0001740000047ab9 */ /* 0x000fe20000000a00 */
[----:B------:R-:W-:Y:S01]  /*21c0*/  ISETP.GE.AND P0, PT, R7, UR6, PT ;  /* 0x0000000607007c0c */ /* 0x000fe2000bf06270 */
[----:B------:R-:W-:Y:S01]  /*21d0*/  IMAD.WIDE.U32 R4, R2, UR4, R8 ;  /* 0x0000000402047c25 */ /* 0x000fe2000f8e0008 */
[----:B------:R-:W-:Y:S02]  /*21e0*/  SHF.R.S32.HI R15, RZ, 0x1f, R14 ;  /* 0x0000001fff0f7819 */ /* 0x000fe4000001140e */
[C---:B------:R-:W-:Y:S01]  /*21f0*/  ISETP.GE.OR P0, PT, R14.reuse, R0, P0 ;  /* 0x000000000e00720c */ /* 0x040fe20000706670 */
[----:B-1----:R-:W-:Y:S01]  /*2200*/  IMAD R3, R11, UR4, RZ ;  /* 0x000000040b037c24 */ /* 0x002fe2000f8e02ff */
[----:B------:R-:W-:-:S03]  /*2210*/  IADD3 R4, P1, R14, R4, RZ ;  /* 0x000000040e047210 */ /* 0x000fc60007f3e0ff */
[----:B------:R-:W-:-:S05]  /*2220*/  IMAD R3, R2, UR5, R3 ;  /* 0x0000000502037c24 */ /* 0x000fca000f8e0203 */
[----:B------:R-:W-:-:S03]  /*2230*/  IADD3.X R5, R15, R5, R3, P1, !PT ;  /* 0x000000050f057210 */ /* 0x000fc60000ffe403 */
[----:B------:R-:W-:Y:S05]  /*2240*/  @P0 BRA `(.L_x_36) ;  /* 0x0000002000900947 */ /* 0x000fea0003800000 */
[----:B------:R-:W1:Y:S01]  /*2250*/  LDC.64 R76, c[0x0][0x5c8] ;  /* 0x00017200ff4c7b82 */ /* 0x000e620000000a00 */
[----:B-----5:R-:W-:Y:S01]  /*2260*/  FSETP.NEU.AND P0, PT, R58, RZ, PT ;  /* 0x000000ff3a00720b */ /* 0x020fe20003f0d000 */
[----:B------:R-:W-:Y:S01]  /*2270*/  IMAD R3, R59, -0x2, R0 ;  /* 0xfffffffe3b037824 */ /* 0x000fe200078e0200 */
[----:B------:R-:W-:Y:S01]  /*2280*/  BSSY B0, `(.L_x_36) ;  /* 0x0000220000007945 */ /* 0x000fe20003800000 */
[----:B------:R-:W-:-:S04]  /*2290*/  IMAD.WIDE R68, R19, 0x40, R60 ;  /* 0x0000004013447825 */ /* 0x000fc800078e023c */
[----:B------:R-:W-:Y:S02]  /*22a0*/  IMAD.IADD R3, R3, 0x1, -R14 ;  /* 0x0000000103037824 */ /* 0x000fe400078e0a0e */
[----:B------:R-:W-:-:S03]  /*22b0*/  IMAD.IADD R0, R66, 0x1, -R7 ;  /* 0x0000000142007824 */ /* 0x000fc600078e0a07 */
[----:B------:R-:W-:-:S04]  /*22c0*/  ISETP.GT.AND P3, PT, R3, RZ, PT ;  /* 0x000000ff0300720c */ /* 0x000fc80003f64270 */
[----:B------:R-:W-:Y:S01]  /*22d0*/  ISETP.GT.AND P2, PT, R0, RZ, P3 ;  /* 0x000000ff0000720c */ /* 0x000fe20001f44270 */
[-C--:B-1----:R-:W-:Y:S02]  /*22e0*/  IMAD R6, R69, R76.reuse, RZ ;  /* 0x0000004c45067224 */ /* 0x082fe400078e02ff */
[----:B------:R-:W-:-:S04]  /*22f0*/  IMAD.WIDE.U32 R70, R68, R76, R4 ;  /* 0x0000004c44467225 */ /* 0x000fc800078e0004 */
[----:B------:R-:W-:-:S04]  /*2300*/  IMAD R5, R68, R77, R6 ;  /* 0x0000004d44057224 */ /* 0x000fc800078e0206 */
[----:B------:R-:W-:Y:S01]  /*2310*/  IMAD.IADD R83, R71, 0x1, R5 ;  /* 0x0000000147537824 */ /* 0x000fe200078e0205 */
[----:B------:R-:W-:Y:S06]  /*2320*/  @!P0 BRA `(.L_x_37) ;  /* 0x0000001400dc8947 */ /* 0x000fec0003800000 */
[----:B------:R-:W1:Y:S01]  /*2330*/  LDC.64 R74, c[0x0][0x5b8] ;  /* 0x00016e00ff4a7b82 */ /* 0x000e620000000a00 */
[----:B------:R-:W-:-:S07]  /*2340*/  ULDC.64 UR4, c[0x0][0x5c0] ;  /* 0x0001700000047ab9 */ /* 0x000fce0000000a00 */
[----:B------:R-:W2:Y:S08]  /*2350*/  LDC.64 R78, c[0x0][0x5b0] ;  /* 0x00016c00ff4e7b82 */ /* 0x000eb00000000a00 */
[----:B------:R-:W0:Y:S01]  /*2360*/  LDC.64 R80, c[0x0][0x5a8] ;  /* 0x00016a00ff507b82 */ /* 0x000e220000000a00 */
[-C--:B-1----:R-:W-:Y:S02]  /*2370*/  IMAD R6, R11, R74.reuse, RZ ;  /* 0x0000004a0b067224 */ /* 0x082fe400078e02ff */
[----:B------:R-:W-:-:S04]  /*2380*/  IMAD.WIDE.U32 R4, R2, R74, R8 ;  /* 0x0000004a02047225 */ /* 0x000fc800078e0008 */
[----:B------:R-:W-:Y:S01]  /*2390*/  IMAD R71, R2, R75, R6 ;  /* 0x0000004b02477224 */ /* 0x000fe200078e0206 */
[----:B------:R-:W-:Y:S01]  /*23a0*/  IADD3 R10, P0, R14, R4, RZ ;  /* 0x000000040e0a7210 */ /* 0x000fe20007f1e0ff */
[----:B--2---:R-:W-:-:S03]  /*23b0*/  IMAD R4, R69, R78, RZ ;  /* 0x0000004e45047224 */ /* 0x004fc600078e02ff */
[----:B------:R-:W-:Y:S01]  /*23c0*/  IADD3.X R11, R15, R5, R71, P0, !PT ;  /* 0x000000050f0b7210 */ /* 0x000fe200007fe447 */
[C---:B------:R-:W-:Y:S02]  /*23d0*/  IMAD R75, R68.reuse, R79, R4 ;  /* 0x0000004f444b7224 */ /* 0x040fe400078e0204 */
[----:B------:R-:W-:-:S04]  /*23e0*/  IMAD.WIDE.U32 R4, R68, R78, R10 ;  /* 0x0000004e44047225 */ /* 0x000fc800078e000a */
[----:B------:R-:W-:Y:S01]  /*23f0*/  IMAD.IADD R5, R5, 0x1, R75 ;  /* 0x0000000105057824 */ /* 0x000fe200078e024b */
[----:B0-----:R-:W-:-:S04]  /*2400*/  LEA R12, P0, R4, R80, 0x2 ;  /* 0x00000050040c7211 */ /* 0x001fc800078010ff */
[----:B------:R-:W-:-:S05]  /*2410*/  LEA.HI.X R13, R4, R81, R5, 0x2, P0 ;  /* 0x00000051040d7211 */ /* 0x000fca00000f1405 */
[----:B------:R0:W2:Y:S01]  /*2420*/  @P2 LDG.E.LTC128B R19, desc[UR36][R12.64] ;  /* 0x000000240c132981 */ /* 0x0000a2000c1e1920 */
[----:B------:R-:W-:Y:S01]  /*2430*/  IMAD.WIDE.U32 R4, R68, R78, R14 ;  /* 0x0000004e44047225 */ /* 0x000fe200078e000e */
[----:B------:R-:W-:Y:S01]  /*2440*/  LEA R6, P1, R70, UR4, 0x2 ;  /* 0x0000000446067c11 */ /* 0x000fe2000f8210ff */
[----:B------:R-:W-:Y:S01]  /*2450*/  BSSY B1, `(.L_x_38) ;  /* 0x0000014000017945 */ /* 0x000fe20003800000 */
[----:B------:R-:W-:-:S04]  /*2460*/  IADD3 R20, P0, R8, R4, RZ ;  /* 0x0000000408147210 */ /* 0x000fc80007f1e0ff */
[----:B------:R-:W-:Y:S01]  /*2470*/  IADD3.X R21, R9, R75, R5, P0, !PT ;  /* 0x0000004b09157210 */ /* 0x000fe200007fe405 */
[C---:B0-----:R-:W-:Y:S01]  /*2480*/  IMAD.SHL.U32 R12, R78.reuse, 0x8, RZ ;  /* 0x000000084e0c7824 */ /* 0x041fe200078e00ff */
[----:B------:R-:W-:Y:S02]  /*2490*/  ISETP.GT.AND P0, PT, R3, 0x1, PT ;  /* 0x000000010300780c */ /* 0x000fe40003f04270 */
[----:B------:R-:W-:Y:S01]  /*24a0*/  SHF.L.U64.HI R13, R78, 0x3, R79 ;  /* 0x000000034e0d7819 */ /* 0x000fe2000001024f */
[----:B------:R-:W-:-:S04]  /*24b0*/  IMAD.WIDE.U32 R20, R2, R74, R20 ;  /* 0x0000004a02147225 */ /* 0x000fc800078e0014 */
[----:B------:R-:W-:Y:S01]  /*24c0*/  IMAD.IADD R5, R71, 0x1, R21 ;  /* 0x0000000147057824 */ /* 0x000fe200078e0215 */
[----:B------:R-:W-:Y:S01]  /*24d0*/  LEA R4, P4, R20, R80, 0x2 ;  /* 0x0000005014047211 */ /* 0x000fe200078810ff */
[----:B------:R-:W-:-:S03]  /*24e0*/  IMAD.WIDE.U32 R68, R68, R78, R12 ;  /* 0x0000004e44447225 */ /* 0x000fc600078e000c */
[----:B------:R-:W-:Y:S02]  /*24f0*/  LEA.HI.X R5, R20, R81, R5, 0x2, P4 ;  /* 0x0000005114057211 */ /* 0x000fe400020f1405 */
[----:B--2---:R-:W-:-:S05]  /*2500*/  LOP3.LUT R7, R19, 0xffffe000, RZ, 0xc0, !PT ;  /* 0xffffe00013077812 */ /* 0x004fca00078ec0ff */
[----:B------:R-:W-:-:S04]  /*2510*/  FMUL R7, R7, R58 ;  /* 0x0000003a07077220 */ /* 0x000fc80000400000 */
[----:B------:R-:W-:Y:S01]  /*2520*/  FFMA R85, R24, R57, R7 ;  /* 0x0000003918557223 */ /* 0x000fe20000000007 */
[----:B------:R-:W-:Y:S02]  /*2530*/  LEA.HI.X R7, R70, UR5, R83, 0x2, P1 ;  /* 0x0000000546077c11 */ /* 0x000fe400088f1453 */
[----:B------:R-:W-:Y:S02]  /*2540*/  ISETP.GT.AND P1, PT, R0, RZ, P0 ;  /* 0x000000ff0000720c */ /* 0x000fe40000724270 */
[----:B------:R-:W-:-:S05]  /*2550*/  F2FP.TF32.F32.PACK_B R85, R85 ;  /* 0x00000055ff55723e */ /* 0x000fca00024050ff */
[----:B------:R0:W-:Y:S06]  /*2560*/  @P2 STG.E desc[UR36][R6.64], R85 ;  /* 0x0000005506002986 */ /* 0x0001ec000c101924 */
[----:B------:R-:W-:Y:S05]  /*2570*/  @!P1 BRA `(.L_x_39) ;  /* 0x0000000000049947 */ /* 0x000fea0003800000 */
[----:B------:R1:W5:Y:S02]  /*2580*/  LDG.E.LTC128B R19, desc[UR36][R4.64+0x4] ;  /* 0x0000042404137981 */ /* 0x000364000c1e1920 */
.L_x_39:
[----:B------:R-:W-:Y:S05]  /*2590*/  BSYNC B1 ;  /* 0x0000000000017941 */ /* 0x000fea0003800000 */
.L_x_38:
[----:B-----5:R-:W-:Y:S01]  /*25a0*/  LOP3.LUT R13, R19, 0xffffe000, RZ, 0xc0, !PT ;  /* 0xffffe000130d7812 */ /* 0x020fe200078ec0ff */
[----:B------:R-:W-:Y:S01]  /*25b0*/  IMAD.IADD R75, R75, 0x1, R69 ;  /* 0x000000014b4b7824 */ /* 0x000fe200078e0245 */
[----:B------:R-:W-:Y:S02]  /*25c0*/  IADD3 R20, P2, R10, R68, RZ ;  /* 0x000000440a147210 */ /* 0x000fe40007f5e0ff */
[----:B------:R-:W-:Y:S01]  /*25d0*/  ISETP.GT.AND P3, PT, R0, 0x8, P3 ;  /* 0x000000080000780c */ /* 0x000fe20001f64270 */
[----:B------:R-:W-:Y:S02]  /*25e0*/  FMUL R10, R13, R58 ;  /* 0x0000003a0d0a7220 */ /* 0x000fe40000400000 */
[----:B------:R-:W-:Y:S01]  /*25f0*/  IMAD.X R11, R75, 0x1, R11, P2 ;  /* 0x000000014b0b7824 */ /* 0x000fe200010e060b */
[----:B------:R-:W-:Y:S01]  /*2600*/  LEA R12, P2, R20, R80, 0x2 ;  /* 0x00000050140c7211 */ /* 0x000fe200078410ff */
[----:B------:R-:W-:-:S03]  /*2610*/  FFMA R25, R25, R57, R10 ;  /* 0x0000003919197223 */ /* 0x000fc6000000000a */
[----:B------:R-:W-:Y:S02]  /*2620*/  LEA.HI.X R13, R20, R81, R11, 0x2, P2 ;  /* 0x00000051140d7211 */ /* 0x000fe400010f140b */
[----:B------:R-:W-:-:S05]  /*2630*/  F2FP.TF32.F32.PACK_B R25, R25 ;  /* 0x00000019ff19723e */ /* 0x000fca00024050ff */
[----:B------:R2:W-:Y:S04]  /*2640*/  @P1 STG.E desc[UR36][R6.64+0x4], R25 ;  /* 0x0000041906001986 */ /* 0x0005e8000c101924 */
[----:B------:R-:W3:Y:S01]  /*2650*/  @P3 LDG.E.LTC128B R19, desc[UR36][R12.64] ;  /* 0x000000240c133981 */ /* 0x000ee2000c1e1920 */
[----:B------:R-:W-:Y:S01]  /*2660*/  IADD3 R14, P1, P2, R8, R68, R14 ;  /* 0x00000044080e7210 */ /* 0x000fe20007a3e00e */
[----:B------:R-:W-:Y:S01]  /*2670*/  BSSY B1, `(.L_x_40) ;  /* 0x0000011000017945 */ /* 0x000fe20003800000 */
[C---:B------:R-:W-:Y:S02]  /*2680*/  SHF.L.U64.HI R11, R76.reuse, 0x5, R77 ;  /* 0x000000054c0b7819 */ /* 0x040fe4000001024d */
[----:B------:R-:W-:Y:S02]  /*2690*/  IADD3.X R15, R9, R75, R15, P1, P2 ;  /* 0x0000004b090f7210 */ /* 0x000fe40000fe440f */
[----:B------:R-:W-:-:S02]  /*26a0*/  LEA R10, P1, R76, R6, 0x5 ;  /* 0x000000064c0a7211 */ /* 0x000fc400078228ff */
[----:B------:R-:W-:Y:S01]  /*26b0*/  ISETP.GT.AND P0, PT, R0, 0x8, P0 ;  /* 0x000000080000780c */ /* 0x000fe20000704270 */
[----:B------:R-:W-:-:S04]  /*26c0*/  IMAD.WIDE.U32 R14, R2, R74, R14 ;  /* 0x0000004a020e7225 */ /* 0x000fc800078e000e */
[----:B------:R-:W-:Y:S01]  /*26d0*/  IMAD.X R11, R11, 0x1, R7, P1 ;  /* 0x000000010b0b7824 */ /* 0x000fe200008e0607 */
[----:B------:R-:W-:Y:S01]  /*26e0*/  LEA R8, P2, R14, R80, 0x2 ;  /* 0x000000500e087211 */ /* 0x000fe200078410ff */
[----:B------:R-:W-:Y:S01]  /*26f0*/  IMAD.IADD R2, R71, 0x1, R15 ;  /* 0x0000000147027824 */ /* 0x000fe200078e020f */
[----:B---3--:R-:W-:-:S05]  /*2700*/  LOP3.LUT R9, R19, 0xffffe000, RZ, 0xc0, !PT ;  /* 0xffffe00013097812 */ /* 0x008fca00078ec0ff */
[----:B------:R-:W-:-:S04]  /*2710*/  FMUL R9, R9, R58 ;  /* 0x0000003a09097220 */ /* 0x000fc80000400000 */
[----:B------:R-:W-:Y:S01]  /*2720*/  FFMA R21, R26, R57, R9 ;  /* 0x000000391a157223 */ /* 0x000fe20000000009 */
[----:B------:R-:W-:-:S04]  /*2730*/  LEA.HI.X R9, R14, R81, R2, 0x2, P2 ;  /* 0x000000510e097211 */ /* 0x000fc800010f1402 */
[----:B------:R-:W-:-:S05]  /*2740*/  F2FP.TF32.F32.PACK_B R21, R21 ;  /* 0x00000015ff15723e */ /* 0x000fca00024050ff */
[----:B------:R2:W-:Y:S01]  /*2750*/  @P3 STG.E desc[UR36][R10.64], R21 ;  /* 0x000000150a003986 */ /* 0x0005e2000c101924 */
[----:B------:R-:W-:Y:S05]  /*2760*/  @!P0 BRA `(.L_x_41) ;  /* 0x0000000000048947 */ /* 0x000fea0003800000 */
[----:B------:R3:W5:Y:S02]  /*2770*/  LDG.E.LTC128B R19, desc[UR36][R8.64+0x4] ;  /* 0x0000042408137981 */ /* 0x000764000c1e1920 */
.L_x_41:
[----:B------:R-:W-:Y:S05]  /*2780*/  BSYNC B1 ;  /* 0x0000000000017941 */ /* 0x000fea0003800000 */
.L_x_40:
[----:B-----5:R-:W-:Y:S01]  /*2790*/  LOP3.LUT R13, R19, 0xffffe000, RZ, 0xc0, !PT ;  /* 0xffffe000130d7812 */ /* 0x020fe200078ec0ff */
[----:B------:R-:W-:Y:S01]  /*27a0*/  BSSY B1, `(.L_x_42) ;  /* 0x0000009000017945 */ /* 0x000fe20003800000 */
[----:B------:R-:W-:-:S03]  /*27b0*/  ISETP.GT.AND P1, PT, R3, 0x8, PT ;  /* 0x000000080300780c */ /* 0x000fc60003f24270 */
[----:B------:R-:W-:Y:S01]  /*27c0*/  FMUL R2, R13, R58 ;  /* 0x0000003a0d027220 */ /* 0x000fe20000400000 */
[----:B------:R-:W-:-:S03]  /*27d0*/  ISETP.GT.AND P2, PT, R0, RZ, P1 ;  /* 0x000000ff0000720c */ /* 0x000fc60000f44270 */
[----:B------:R-:W-:-:S05]  /*27e0*/  FFMA R27, R27, R57, R2 ;  /* 0x000000391b1b7223 */ /* 0x000fca0000000002 */
[----:B------:R-:W-:-:S05]  /*27f0*/  F2FP.TF32.F32.PACK_B R27, R27 ;  /* 0x0000001bff1b723e */ /* 0x000fca00024050ff */
[----:B------:R4:W-:Y:S01]  /*2800*/  @P0 STG.E desc[UR36][R10.64+0x4], R27 ;  /* 0x0000041b0a000986 */ /* 0x0009e2000c101924 */
[----:B------:R-:W-:Y:S05]  /*2810*/  @!P2 BRA `(.L_x_43) ;  /* 0x000000000004a947 */ /* 0x000fea0003800000 */
[----:B------:R0:W5:Y:S02]  /*2820*/  LDG.E.LTC128B R19, desc[UR36][R4.64+0x20] ;  /* 0x0000202404137981 */ /* 0x000164000c1e1920 */
.L_x_43:
[----:B------:R-:W-:Y:S05]  /*2830*/  BSYNC B1 ;  /* 0x0000000000017941 */ /* 0x000fea0003800000 */
.L_x_42:
        /* <DEDUP_REMOVED lines=10> */
.L_x_45:
[----:B------:R-:W-:Y:S05]  /*28e0*/  BSYNC B1 ;  /* 0x0000000000017941 */ /* 0x000fea0003800000 */
.L_x_44:
[----:B0----5:R-:W-:Y:S01]  /*28f0*/  LOP3.LUT R13, R19, 0xffffe000, RZ, 0xc0, !PT ;  /* 0xffffe000130d7812 */ /* 0x021fe200078ec0ff */
[----:B------:R-:W-:Y:S01]  /*2900*/  BSSY B1, `(.L_x_46) ;  /* 0x0000008000017945 */ /* 0x000fe20003800000 */
[----:B------:R-:W-:-:S03]  /*2910*/  ISETP.GT.AND P1, PT, R0, 0x8, P1 ;  /* 0x000000080000780c */ /* 0x000fc60000f24270 */
[----:B------:R-:W-:-:S04]  /*2920*/  FMUL R2, R13, R58 ;  /* 0x0000003a0d027220 */ /* 0x000fc80000400000 */
[----:B------:R-:W-:-:S05]  /*2930*/  FFMA R29, R29, R57, R2 ;  /* 0x000000391d1d7223 */ /* 0x000fca0000000002 */
[----:B------:R-:W-:-:S05]  /*2940*/  F2FP.TF32.F32.PACK_B R29, R29 ;  /* 0x0000001dff1d723e */ /* 0x000fca00024050ff */
[----:B------:R0:W-:Y:S01]  /*2950*/  @P3 STG.E desc[UR36][R6.64+0x24], R29 ;  /* 0x0000241d06003986 */ /* 0x0001e2000c101924 */
[----:B------:R-:W-:Y:S05]  /*2960*/  @!P1 BRA `(.L_x_47) ;  /* 0x0000000000049947 */ /* 0x000fea0003800000 */
[----:B------:R0:W5:Y:S02]  /*2970*/  LDG.E.LTC128B R19, desc[UR36][R8.64+0x20] ;  /* 0x0000202408137981 */ /* 0x000164000c1e1920 */
.L_x_47:
[----:B------:R-:W-:Y:S05]  /*2980*/  BSYNC B1 ;  /* 0x0000000000017941 */ /* 0x000fea0003800000 */
.L_x_46:
[----:B-----5:R-:W-:Y:S01]  /*2990*/  LOP3.LUT R13, R19, 0xffffe000, RZ, 0xc0, !PT ;  /* 0xffffe000130d7812 */ /* 0x020fe200078ec0ff */
        /* <DEDUP_REMOVED lines=8> */
.L_x_49:
[----:B------:R-:W-:Y:S05]  /*2a20*/  BSYNC B1 ;  /* 0x0000000000017941 */ /* 0x000fea0003800000 */
.L_x_48:
[----:B0----5:R-:W-:Y:S01]  /*2a30*/  LOP3.LUT R13, R19, 0xffffe000, RZ, 0xc0, !PT ;  /* 0xffffe000130d7812 */ /* 0x021fe200078ec0ff */
        /* <DEDUP_REMOVED lines=9> */
.L_x_51:
[----:B------:R-:W-:Y:S05]  /*2ad0*/  BSYNC B1 ;  /* 0x0000000000017941 */ /* 0x000fea0003800000 */
.L_x_50:
        /* <DEDUP_REMOVED lines=10> */
.L_x_53:
[----:B------:R-:W-:Y:S05]  /*2b80*/  BSYNC B1 ;  /* 0x0000000000017941 */ /* 0x000fea0003800000 */
.L_x_52:
        /* <DEDUP_REMOVED lines=9> */
.L_x_55:
[----:B------:R-:W-:Y:S05]  /*2c20*/  BSYNC B1 ;  /* 0x0000000000017941 */ /* 0x000fea0003800000 */
.L_x_54:
        /* <DEDUP_REMOVED lines=9> */
.L_x_57:
[----:B------:R-:W-:Y:S05]  /*2cc0*/  BSYNC B1 ;  /* 0x0000000000017941 */ /* 0x000fea0003800000 */
.L_x_56:
        /* <DEDUP_REMOVED lines=10> */
.L_x_59:
[----:B------:R-:W-:Y:S05]  /*2d70*/  BSYNC B1 ;  /* 0x0000000000017941 */ /* 0x000fea0003800000 */
.L_x_58:
        /* <DEDUP_REMOVED lines=10> */
.L_x_61:
[----:B------:R-:W-:Y:S05]  /*2e20*/  BSYNC B1 ;  /* 0x0000000000017941 */ /* 0x000fea0003800000 */
.L_x_60:
        /* <DEDUP_REMOVED lines=9> */
.L_x_63:
[----:B------:R-:W-:Y:S05]  /*2ec0*/  BSYNC B1 ;  /* 0x0000000000017941 */ /* 0x000fea0003800000 */
.L_x_62:
        /* <DEDUP_REMOVED lines=9> */
.L_x_65:
[----:B------:R-:W-:Y:S05]  /*2f60*/  BSYNC B1 ;  /* 0x0000000000017941 */ /* 0x000fea0003800000 */
.L_x_64:
        /* <DEDUP_REMOVED lines=10> */
.L_x_67:
[----:B------:R-:W-:Y:S05]  /*3010*/  BSYNC B1 ;  /* 0x0000000000017941 */ /* 0x000fea0003800000 */
.L_x_66:
        /* <DEDUP_REMOVED lines=10> */
.L_x_69:
[----:B------:R-:W-:Y:S05]  /*30c0*/  BSYNC B1 ;  /* 0x0000000000017941 */ /* 0x000fea0003800000 */
.L_x_68:
        /* <DEDUP_REMOVED lines=9> */
.L_x_71:
[----:B------:R-:W-:Y:S05]  /*3160*/  BSYNC B1 ;  /* 0x0000000000017941 */ /* 0x000fea0003800000 */
.L_x_70:
        /* <DEDUP_REMOVED lines=9> */
.L_x_73:
[----:B------:R-:W-:Y:S05]  /*3200*/  BSYNC B1 ;  /* 0x0000000000017941 */ /* 0x000fea0003800000 */
.L_x_72:
        /* <DEDUP_REMOVED lines=10> */
.L_x_75:
[----:B------:R-:W-:Y:S05]  /*32b0*/  BSYNC B1 ;  /* 0x0000000000017941 */ /* 0x000fea0003800000 */
.L_x_74:
        /* <DEDUP_REMOVED lines=10> */
.L_x_77:
[----:B------:R-:W-:Y:S05]  /*3360*/  BSYNC B1 ;  /* 0x0000000000017941 */ /* 0x000fea0003800000 */
.L_x_76:
        /* <DEDUP_REMOVED lines=9> */
.L_x_79:
[----:B------:R-:W-:Y:S05]  /*3400*/  BSYNC B1 ;  /* 0x0000000000017941 */ /* 0x000fea0003800000 */
.L_x_78:
        /* <DEDUP_REMOVED lines=9> */
.L_x_81:
[----:B------:R-:W-:Y:S05]  /*34a0*/  BSYNC B1 ;  /* 0x0000000000017941 */ /* 0x000fea0003800000 */
.L_x_80:
        /* <DEDUP_REMOVED lines=10> */
.L_x_83:
[----:B------:R-:W-:Y:S05]  /*3550*/  BSYNC B1 ;  /* 0x0000000000017941 */ /* 0x000fea0003800000 */
.L_x_82:
        /* <DEDUP_REMOVED lines=10> */
.L_x_85:
[----:B------:R-:W-:Y:S05]  /*3600*/  BSYNC B1 ;  /* 0x0000000000017941 */ /* 0x000fea0003800000 */
.L_x_84:
        /* <DEDUP_REMOVED lines=9> */
.L_x_87:
[----:B------:R-:W-:Y:S05]  /*36a0*/  BSYNC B1 ;  /* 0x0000000000017941 */ /* 0x000fea0003800000 */
.L_x_86:
        /* <DEDUP_REMOVED lines=9> */
.L_x_89:
[----:B------:R-:W-:Y:S05]  /*3740*/  BSYNC B1 ;  /* 0x0000000000017941 */ /* 0x000fea0003800000 */
.L_x_88:
        /* <DEDUP_REMOVED lines=10> */
.L_x_91:
[----:B------:R-:W-:Y:S05]  /*37f0*/  BSYNC B1 ;  /* 0x0000000000017941 */ /* 0x000fea0003800000 */
.L_x_90:
[----:B-----5:R-:W-:Y:S01]  /*3800*/  LOP3.LUT R13, R19, 0xffffe000, RZ, 0xc0, !PT ;  /* 0xffffe000130d7812 */ /* 0x020fe200078ec0ff */
[----:B------:R-:W-:Y:S01]  /*3810*/  @P2 IMAD.MOV.U32 R2, RZ, RZ, R6 ;  /* 0x000000ffff022224 */ /* 0x000fe200078e0006 */
[----:B------:R-:W-:Y:S01]  /*3820*/  ISETP.GT.AND P0, PT, R3, 0x39, PT ;  /* 0x000000390300780c */ /* 0x000fe20003f04270 */
[----:B------:R-:W-:Y:S01]  /*3830*/  @P2 IMAD.MOV.U32 R3, RZ, RZ, R7 ;  /* 0x000000ffff032224 */ /* 0x000fe200078e0007 */
[----:B------:R-:W-:Y:S01]  /*3840*/  BSSY B1, `(.L_x_92) ;  /* 0x0000008000017945 */ /* 0x000fe20003800000 */
[----:B------:R-:W-:Y:S01]  /*3850*/  FMUL R13, R13, R58 ;  /* 0x0000003a0d0d7220 */ /* 0x000fe20000400000 */
[----:B------:R-:W-:-:S03]  /*3860*/  ISETP.GT.AND P3, PT, R0, RZ, P0 ;  /* 0x000000ff0000720c */ /* 0x000fc60000764270 */
[----:B------:R-:W-:-:S05]  /*3870*/  FFMA R13, R52, R57, R13 ;  /* 0x00000039340d7223 */ /* 0x000fca000000000d */
[----:B------:R-:W-:-:S05]  /*3880*/  F2FP.TF32.F32.PACK_B R13, R13 ;  /* 0x0000000dff0d723e */ /* 0x000fca00024050ff */
[----:B------:R0:W-:Y:S01]  /*3890*/  @P2 STG.E desc[UR36][R2.64+0xe0], R13 ;  /* 0x0000e00d02002986 */ /* 0x0001e2000c101924 */
[----:B------:R-:W-:Y:S05]  /*38a0*/  @!P3 BRA `(.L_x_93) ;  /* 0x000000000004b947 */ /* 0x000fea0003800000 */
[----:B------:R0:W5:Y:S02]  /*38b0*/  LDG.E.LTC128B R19, desc[UR36][R4.64+0xe4] ;  /* 0x0000e42404137981 */ /* 0x000164000c1e1920 */
.L_x_93:
[----:B------:R-:W-:Y:S05]  /*38c0*/  BSYNC B1 ;  /* 0x0000000000017941 */ /* 0x000fea0003800000 */
.L_x_92:
        /* <DEDUP_REMOVED lines=9> */
.L_x_95:
[----:B------:R-:W-:Y:S05]  /*3960*/  BSYNC B1 ;  /* 0x0000000000017941 */ /* 0x000fea0003800000 */
.L_x_94:
[----:B-----5:R-:W-:Y:S01]  /*3970*/  LOP3.LUT R3, R19, 0xffffe000, RZ, 0xc0, !PT ;  /* 0xffffe00013037812 */ /* 0x020fe200078ec0ff */
[----:B------:R-:W-:Y:S01]  /*3980*/  @P1 IMAD.MOV.U32 R2, RZ, RZ, R10 ;  /* 0x000000ffff021224 */ /* 0x000fe200078e000a */
[----:B------:R-:W-:Y:S01]  /*3990*/  ISETP.GT.AND P0, PT, R0, 0x8, P0 ;  /* 0x000000080000780c */ /* 0x000fe20000704270 */
[----:B------:R-:W-:Y:S02]  /*39a0*/  BSSY B1, `(.L_x_96) ;  /* 0x0000008000017945 */ /* 0x000fe40003800000 */
[----:B------:R-:W-:-:S04]  /*39b0*/  FMUL R3, R3, R58 ;  /* 0x0000003a03037220 */ /* 0x000fc80000400000 */
[----:B-1----:R-:W-:Y:S01]  /*39c0*/  FFMA R5, R54, R57, R3 ;  /* 0x0000003936057223 */ /* 0x002fe20000000003 */
[----:B------:R-:W-:-:S04]  /*39d0*/  @P1 IMAD.MOV.U32 R3, RZ, RZ, R11 ;  /* 0x000000ffff031224 */ /* 0x000fc800078e000b */
[----:B------:R-:W-:-:S05]  /*39e0*/  F2FP.TF32.F32.PACK_B R5, R5 ;  /* 0x00000005ff05723e */ /* 0x000fca00024050ff */
[----:B------:R1:W-:Y:S01]  /*39f0*/  @P1 STG.E desc[UR36][R2.64+0xe0], R5 ;  /* 0x0000e00502001986 */ /* 0x0003e2000c101924 */
[----:B------:R-:W-:Y:S05]  /*3a00*/  @!P0 BRA `(.L_x_97) ;  /* 0x0000000000048947 */ /* 0x000fea0003800000 */
[----:B------:R0:W5:Y:S02]  /*3a10*/  LDG.E.LTC128B R19, desc[UR36][R8.64+0xe4] ;  /* 0x0000e42408137981 */ /* 0x000164000c1e1920 */
.L_x_97:
[----:B------:R-:W-:Y:S05]  /*3a20*/  BSYNC B1 ;  /* 0x0000000000017941 */ /* 0x000fea0003800000 */
.L_x_96:
[----:B------:R-:W-:Y:S05]  /*3a30*/  @!P0 BRA `(.L_x_98) ;  /* 0x0000000800908947 */ /* 0x000fea0003800000 */
[----:B-----5:R-:W-:-:S05]  /*3a40*/  LOP3.LUT R19, R19, 0xffffe000, RZ, 0xc0, !PT ;  /* 0xffffe00013137812 */ /* 0x020fca00078ec0ff */
[----:B------:R-:W-:-:S04]  /*3a50*/  FMUL R0, R19, R58 ;  /* 0x0000003a13007220 */ /* 0x000fc80000400000 */
[----:B------:R-:W-:-:S05]  /*3a60*/  FFMA R55, R55, R57, R0 ;  /* 0x0000003937377223 */ /* 0x000fca0000000000 */
[----:B------:R-:W-:-:S05]  /*3a70*/  F2FP.TF32.F32.PACK_B R55, R55 ;  /* 0x00000037ff37723e */ /* 0x000fca00024050ff */
[----:B------:R0:W-:Y:S01]  /*3a80*/  STG.E desc[UR36][R10.64+0xe4], R55 ;  /* 0x0000e4370a007986 */ /* 0x0001e2000c101924 */
[----:B------:R-:W-:Y:S05]  /*3a90*/  BRA `(.L_x_98) ;  /* 0x0000000800787947 */ /* 0x000fea0003800000 */
.L_x_37:
[----:B------:R-:W-:Y:S01]  /*3aa0*/  ISETP.GT.AND P4, PT, R3, 0x1, PT ;  /* 0x000000010300780c */ /* 0x000fe20003f84270 */
[----:B------:R-:W-:Y:S01]  /*3ab0*/  ULDC.64 UR4, c[0x0][0x5c0] ;  /* 0x0001700000047ab9 */ /* 0x000fe20000000a00 */
[-C--:B------:R-:W-:Y:S01]  /*3ac0*/  FMUL R9, R24, R57.reuse ;  /* 0x0000003918097220 */ /* 0x080fe20000400000 */
[----:B------:R-:W-:Y:S01]  /*3ad0*/  LEA R4, P1, R70, UR4, 0x2 ;  /* 0x0000000446047c11 */ /* 0x000fe2000f8210ff */
[-C--:B------:R-:W-:Y:S01]  /*3ae0*/  FMUL R25, R25, R57.reuse ;  /* 0x0000003919197220 */ /* 0x080fe20000400000 */
[----:B------:R-:W-:Y:S01]  /*3af0*/  ISETP.GT.AND P0, PT, R0, RZ, P4 ;  /* 0x000000ff0000720c */ /* 0x000fe20002704270 */
[-C--:B------:R-:W-:Y:S01]  /*3b00*/  FMUL R11, R26, R57.reuse ;  /* 0x000000391a0b7220 */ /* 0x080fe20000400000 */
[----:B------:R-:W-:Y:S01]  /*3b10*/  ISETP.GT.AND P3, PT, R0, 0x8, P3 ;  /* 0x000000080000780c */ /* 0x000fe20001f64270 */
[-C--:B------:R-:W-:Y:S01]  /*3b20*/  FMUL R27, R27, R57.reuse ;  /* 0x000000391b1b7220 */ /* 0x080fe20000400000 */
[----:B------:R-:W-:Y:S01]  /*3b30*/  LEA.HI.X R5, R70, UR5, R83, 0x2, P1 ;  /* 0x0000000546057c11 */ /* 0x000fe200088f1453 */
[----:B------:R-:W-:Y:S01]  /*3b40*/  FMUL R29, R29, R57 ;  /* 0x000000391d1d7220 */ /* 0x000fe20000400000 */
[----:B------:R-:W-:Y:S01]  /*3b50*/  F2FP.TF32.F32.PACK_B R9, R9 ;  /* 0x00000009ff09723e */ /* 0x000fe200024050ff */
[-C--:B------:R-:W-:Y:S01]  /*3b60*/  FMUL R31, R31, R57.reuse ;  /* 0x000000391f1f7220 */ /* 0x080fe20000400000 */
[C---:B------:R-:W-:Y:S01]  /*3b70*/  SHF.L.U64.HI R77, R76.reuse, 0x5, R77 ;  /* 0x000000054c4d7819 */ /* 0x040fe2000001024d */
[----:B------:R-:W-:Y:S01]  /*3b80*/  FMUL R33, R33, R57 ;  /* 0x0000003921217220 */ /* 0x000fe20000400000 */
[----:B------:R-:W-:Y:S01]  /*3b90*/  LEA R6, P1, R76, R4, 0x5 ;  /* 0x000000044c067211 */ /* 0x000fe200078228ff */
[----:B------:R1:W-:Y:S01]  /*3ba0*/  @P2 STG.E desc[UR36][R4.64], R9 ;  /* 0x0000000904002986 */ /* 0x0003e2000c101924 */
[----:B------:R-:W-:Y:S01]  /*3bb0*/  F2FP.TF32.F32.PACK_B R25, R25 ;  /* 0x00000019ff19723e */ /* 0x000fe200024050ff */
[----:B0-----:R-:W-:Y:S01]  /*3bc0*/  FMUL R13, R34, R57 ;  /* 0x00000039220d7220 */ /* 0x001fe20000400000 */
[----:B------:R-:W-:Y:S01]  /*3bd0*/  F2FP.TF32.F32.PACK_B R11, R11 ;  /* 0x0000000bff0b723e */ /* 0x000fe200024050ff */
[----:B------:R-:W-:Y:S01]  /*3be0*/  IMAD.X R7, R77, 0x1, R5, P1 ;  /* 0x000000014d077824 */ /* 0x000fe200008e0605 */
[C---:B------:R-:W-:Y:S01]  /*3bf0*/  ISETP.GT.AND P2, PT, R3.reuse, 0x8, PT ;  /* 0x000000080300780c */ /* 0x040fe20003f44270 */
[----:B------:R-:W-:Y:S01]  /*3c00*/  @P0 STG.E desc[UR36][R4.64+0x4], R25 ;  /* 0x0000041904000986 */ /* 0x000fe2000c101924 */
[----:B------:R-:W-:Y:S01]  /*3c10*/  ISETP.GT.AND P0, PT, R3, 0x9, PT ;  /* 0x000000090300780c */ /* 0x000fe20003f04270 */
[-C--:B------:R-:W-:Y:S01]  /*3c20*/  FMUL R35, R35, R57.reuse ;  /* 0x0000003923237220 */ /* 0x080fe20000400000 */
[C---:B------:R-:W-:Y:S01]  /*3c30*/  ISETP.GT.AND P4, PT, R0.reuse, 0x8, P4 ;  /* 0x000000080000780c */ /* 0x040fe20002784270 */
[----:B------:R0:W-:Y:S01]  /*3c40*/  @P3 STG.E desc[UR36][R6.64], R11 ;  /* 0x0000000b06003986 */ /* 0x0001e2000c101924 */
[----:B------:R-:W-:Y:S01]  /*3c50*/  ISETP.GT.AND P1, PT, R0, RZ, P2 ;  /* 0x000000ff0000720c */ /* 0x000fe20001724270 */
[-C--:B-1----:R-:W-:Y:S01]  /*3c60*/  FMUL R9, R28, R57.reuse ;  /* 0x000000391c097220 */ /* 0x082fe20000400000 */
[C---:B------:R-:W-:Y:S01]  /*3c70*/  ISETP.GT.AND P3, PT, R0.reuse, RZ, P0 ;  /* 0x000000ff0000720c */ /* 0x040fe20000764270 */
[----:B------:R-:W-:Y:S01]  /*3c80*/  FMUL R37, R37, R57 ;  /* 0x0000003925257220 */ /* 0x000fe20000400000 */
[----:B------:R-:W-:Y:S01]  /*3c90*/  F2FP.TF32.F32.PACK_B R27, R27 ;  /* 0x0000001bff1b723e */ /* 0x000fe200024050ff */
[----:B------:R-:W-:Y:S01]  /*3ca0*/  FMUL R39, R39, R57 ;  /* 0x0000003927277220 */ /* 0x000fe20000400000 */
[----:B------:R-:W-:Y:S01]  /*3cb0*/  F2FP.TF32.F32.PACK_B R9, R9 ;  /* 0x00000009ff09723e */ /* 0x000fe200024050ff */
[-C--:B------:R-:W-:Y:S01]  /*3cc0*/  FMUL R41, R41, R57.reuse ;  /* 0x0000003929297220 */ /* 0x080fe20000400000 */
[----:B------:R-:W-:Y:S01]  /*3cd0*/  ISETP.GT.AND P2, PT, R0, 0x8, P2 ;  /* 0x000000080000780c */ /* 0x000fe20001744270 */
[----:B------:R-:W-:Y:S01]  /*3ce0*/  FMUL R43, R43, R57 ;  /* 0x000000392b2b7220 */ /* 0x000fe20000400000 */
[----:B------:R-:W-:Y:S01]  /*3cf0*/  F2FP.TF32.F32.PACK_B R29, R29 ;  /* 0x0000001dff1d723e */ /* 0x000fe200024050ff */
[----:B------:R-:W-:Y:S01]  /*3d00*/  @P4 STG.E desc[UR36][R6.64+0x4], R27 ;  /* 0x0000041b06004986 */ /* 0x000fe2000c101924 */
[-C--:B0-----:R-:W-:Y:S01]  /*3d10*/  FMUL R11, R30, R57.reuse ;  /* 0x000000391e0b7220 */ /* 0x081fe20000400000 */
[C---:B------:R-:W-:Y:S01]  /*3d20*/  ISETP.GT.AND P0, PT, R0.reuse, 0x8, P0 ;  /* 0x000000080000780c */ /* 0x040fe20000704270 */
[-C--:B------:R-:W-:Y:S01]  /*3d30*/  FMUL R45, R45, R57.reuse ;  /* 0x000000392d2d7220 */ /* 0x080fe20000400000 */
[----:B------:R0:W-:Y:S01]  /*3d40*/  @P1 STG.E desc[UR36][R4.64+0x20], R9 ;  /* 0x0000200904001986 */ /* 0x0001e2000c101924 */
[----:B------:R-:W-:Y:S01]  /*3d50*/  ISETP.GT.AND P4, PT, R3, 0x11, PT ;  /* 0x000000110300780c */ /* 0x000fe20003f84270 */
[----:B------:R-:W-:Y:S01]  /*3d60*/  FMUL R47, R47, R57 ;  /* 0x000000392f2f7220 */ /* 0x000fe20000400000 */
[----:B------:R-:W-:Y:S01]  /*3d70*/  F2FP.TF32.F32.PACK_B R11, R11 ;  /* 0x0000000bff0b723e */ /* 0x000fe200024050ff */
[----:B------:R-:W-:Y:S01]  /*3d80*/  @P3 STG.E desc[UR36][R4.64+0x24], R29 ;  /* 0x0000241d04003986 */ /* 0x000fe2000c101924 */
[----:B------:R-:W-:Y:S01]  /*3d90*/  ISETP.GT.AND P3, PT, R3, 0x10, PT ;  /* 0x000000100300780c */ /* 0x000fe20003f64270 */
[----:B------:R-:W-:Y:S01]  /*3da0*/  FMUL R49, R49, R57 ;  /* 0x0000003931317220 */ /* 0x000fe20000400000 */
[----:B------:R-:W-:Y:S01]  /*3db0*/  F2FP.TF32.F32.PACK_B R31, R31 ;  /* 0x0000001fff1f723e */ /* 0x000fe200024050ff */
[----:B------:R1:W-:Y:S01]  /*3dc0*/  @P2 STG.E desc[UR36][R6.64+0x20], R11 ;  /* 0x0000200b06002986 */ /* 0x0003e2000c101924 */
[C---:B------:R-:W-:Y:S01]  /*3dd0*/  ISETP.GT.AND P1, PT, R0.reuse, RZ, P3 ;  /* 0x000000ff0000720c */ /* 0x040fe20001f24270 */
[-C--:B------:R-:W-:Y:S01]  /*3de0*/  FMUL R51, R51, R57.reuse ;  /* 0x0000003933337220 */ /* 0x080fe20000400000 */
[----:B------:R-:W-:Y:S01]  /*3df0*/  ISETP.GT.AND P2, PT, R0, RZ, P4 ;  /* 0x000000ff0000720c */ /* 0x000fe20002744270 */
[----:B0-----:R-:W-:Y:S01]  /*3e00*/  FMUL R9, R32, R57 ;  /* 0x0000003920097220 */ /* 0x001fe20000400000 */
[----:B------:R-:W-:Y:S01]  /*3e10*/  ISETP.GT.AND P3, PT, R0, 0x8, P3 ;  /* 0x000000080000780c */ /* 0x000fe20001f64270 */
[----:B------:R-:W-:Y:S01]  /*3e20*/  @P0 STG.E desc[UR36][R6.64+0x24], R31 ;  /* 0x0000241f06000986 */ /* 0x000fe2000c101924 */
[----:B------:R-:W-:Y:S01]  /*3e30*/  F2FP.TF32.F32.PACK_B R33, R33 ;  /* 0x00000021ff21723e */ /* 0x000fe200024050ff */
[----:B------:R-:W-:Y:S01]  /*3e40*/  FMUL R53, R53, R57 ;  /* 0x0000003935357220 */ /* 0x000fe20000400000 */
[----:B------:R-:W-:Y:S01]  /*3e50*/  F2FP.TF32.F32.PACK_B R9, R9 ;  /* 0x00000009ff09723e */ /* 0x000fe200024050ff */
[----:B------:R-:W-:Y:S01]  /*3e60*/  FMUL R55, R55, R57 ;  /* 0x0000003937377220 */ /* 0x000fe20000400000 */
[----:B------:R-:W-:Y:S01]  /*3e70*/  F2FP.TF32.F32.PACK_B R13, R13 ;  /* 0x0000000dff0d723e */ /* 0x000fe200024050ff */
[----:B-1----:R-:W-:Y:S01]  /*3e80*/  FMUL R11, R38, R57 ;  /* 0x00000039260b7220 */ /* 0x002fe20000400000 */
[C---:B------:R-:W-:Y:S01]  /*3e90*/  ISETP.GT.AND P0, PT, R3.reuse, 0x19, PT ;  /* 0x000000190300780c */ /* 0x040fe20003f04270 */
[----:B------:R0:W-:Y:S01]  /*3ea0*/  @P1 STG.E desc[UR36][R4.64+0x40], R9 ;  /* 0x0000400904001986 */ /* 0x0001e2000c101924 */
[----:B------:R-:W-:-:S02]  /*3eb0*/  ISETP.GT.AND P1, PT, R3, 0x18, PT ;  /* 0x000000180300780c */ /* 0x000fc40003f24270 */
[C---:B------:R-:W-:Y:S01]  /*3ec0*/  ISETP.GT.AND P4, PT, R0.reuse, 0x8, P4 ;  /* 0x000000080000780c */ /* 0x040fe20002784270 */
[----:B------:R-:W-:Y:S01]  /*3ed0*/  @P2 STG.E desc[UR36][R4.64+0x44], R33 ;  /* 0x0000442104002986 */ /* 0x000fe2000c101924 */
[C---:B------:R-:W-:Y:S02]  /*3ee0*/  ISETP.GT.AND P2, PT, R0.reuse, RZ, P1 ;  /* 0x000000ff0000720c */ /* 0x040fe40000f44270 */
[C---:B------:R-:W-:Y:S01]  /*3ef0*/  ISETP.GT.AND P1, PT, R0.reuse, 0x8, P1 ;  /* 0x000000080000780c */ /* 0x040fe20000f24270 */
[----:B------:R1:W-:Y:S01]  /*3f00*/  @P3 STG.E desc[UR36][R6.64+0x40], R13 ;  /* 0x0000400d06003986 */ /* 0x0003e2000c101924 */
[----:B------:R-:W-:Y:S02]  /*3f10*/  ISETP.GT.AND P3, PT, R0, RZ, P0 ;  /* 0x000000ff0000720c */ /* 0x000fe40000764270 */
[----:B------:R-:W-:Y:S01]  /*3f20*/  F2FP.TF32.F32.PACK_B R35, R35 ;  /* 0x00000023ff23723e */ /* 0x000fe200024050ff */
[----:B0-----:R-:W-:Y:S01]  /*3f30*/  FMUL R9, R36, R57 ;  /* 0x0000003924097220 */ /* 0x001fe20000400000 */
[----:B------:R-:W-:-:S02]  /*3f40*/  F2FP.TF32.F32.PACK_B R37, R37 ;  /* 0x00000025ff25723e */ /* 0x000fc400024050ff */
[----:B------:R-:W-:Y:S01]  /*3f50*/  F2FP.TF32.F32.PACK_B R11, R11 ;  /* 0x0000000bff0b723e */ /* 0x000fe200024050ff */
[----:B------:R-:W-:Y:S01]  /*3f60*/  @P4 STG.E desc[UR36][R6.64+0x44], R35 ;  /* 0x0000442306004986 */ /* 0x000fe2000c101924 */
[----:B------:R-:W-:Y:S02]  /*3f70*/  F2FP.TF32.F32.PACK_B R9, R9 ;  /* 0x00000009ff09723e */ /* 0x000fe400024050ff */
[----:B------:R-:W-:Y:S01]  /*3f80*/  F2FP.TF32.F32.PACK_B R39, R39 ;  /* 0x00000027ff27723e */ /* 0x000fe200024050ff */
[----:B-1----:R-:W-:Y:S01]  /*3f90*/  FMUL R13, R42, R57 ;  /* 0x000000392a0d7220 */ /* 0x002fe20000400000 */
[----:B------:R-:W-:Y:S01]  /*3fa0*/  F2FP.TF32.F32.PACK_B R41, R41 ;  /* 0x00000029ff29723e */ /* 0x000fe200024050ff */
[----:B------:R0:W-:Y:S01]  /*3fb0*/  @P2 STG.E desc[UR36][R4.64+0x60], R9 ;  /* 0x0000600904002986 */ /* 0x0001e2000c101924 */
[----:B------:R-:W-:Y:S02]  /*3fc0*/  ISETP.GT.AND P2, PT, R3, 0x20, PT ;  /* 0x000000200300780c */ /* 0x000fe40003f44270 */
[----:B------:R-:W-:Y:S01]  /*3fd0*/  F2FP.TF32.F32.PACK_B R13, R13 ;  /* 0x0000000dff0d723e */ /* 0x000fe200024050ff */
[----:B------:R-:W-:Y:S01]  /*3fe0*/  @P3 STG.E desc[UR36][R4.64+0x64], R37 ;  /* 0x0000642504003986 */ /* 0x000fe2000c101924 */
[----:B------:R-:W-:-:S02]  /*3ff0*/  ISETP.GT.AND P3, PT, R0, 0x8, P0 ;  /* 0x000000080000780c */ /* 0x000fc40000764270 */
[C---:B------:R-:W-:Y:S01]  /*4000*/  ISETP.GT.AND P0, PT, R3.reuse, 0x21, PT ;  /* 0x000000210300780c */ /* 0x040fe20003f04270 */
[----:B------:R1:W-:Y:S01]  /*4010*/  @P1 STG.E desc[UR36][R6.64+0x60], R11 ;  /* 0x0000600b06001986 */ /* 0x0003e2000c101924 */
[C---:B------:R-:W-:Y:S02]  /*4020*/  ISETP.GT.AND P4, PT, R0.reuse, RZ, P2 ;  /* 0x000000ff0000720c */ /* 0x040fe40001784270 */
[----:B------:R-:W-:Y:S01]  /*4030*/  ISETP.GT.AND P1, PT, R0, RZ, P0 ;  /* 0x000000ff0000720c */ /* 0x000fe20000724270 */
[----:B0-----:R-:W-:Y:S01]  /*4040*/  FMUL R9, R40, R57 ;  /* 0x0000003928097220 */ /* 0x001fe20000400000 */
[C---:B------:R-:W-:Y:S02]  /*4050*/  ISETP.GT.AND P2, PT, R0.reuse, 0x8, P2 ;  /* 0x000000080000780c */ /* 0x040fe40001744270 */
[----:B------:R-:W-:Y:S02]  /*4060*/  F2FP.TF32.F32.PACK_B R43, R43 ;  /* 0x0000002bff2b723e */ /* 0x000fe400024050ff */
[----:B------:R-:W-:Y:S01]  /*4070*/  F2FP.TF32.F32.PACK_B R9, R9 ;  /* 0x00000009ff09723e */ /* 0x000fe200024050ff */
[----:B------:R-:W-:Y:S01]  /*4080*/  @P3 STG.E desc[UR36][R6.64+0x64], R39 ;  /* 0x0000642706003986 */ /* 0x000fe2000c101924 */
[----:B------:R-:W-:Y:S01]  /*4090*/  ISETP.GT.AND P3, PT, R0, 0x8, P0 ;  /* 0x000000080000780c */ /* 0x000fe20000764270 */
[----:B-1----:R-:W-:Y:S01]  /*40a0*/  FMUL R11, R46, R57 ;  /* 0x000000392e0b7220 */ /* 0x002fe20000400000 */
[----:B------:R-:W-:Y:S01]  /*40b0*/  ISETP.GT.AND P0, PT, R3, 0x29, PT ;  /* 0x000000290300780c */ /* 0x000fe20003f04270 */
[----:B------:R0:W-:Y:S01]  /*40c0*/  @P4 STG.E desc[UR36][R4.64+0x80], R9 ;  /* 0x0000800904004986 */ /* 0x0001e2000c101924 */
[----:B------:R-:W-:-:S02]  /*40d0*/  F2FP.TF32.F32.PACK_B R45, R45 ;  /* 0x0000002dff2d723e */ /* 0x000fc400024050ff */
[----:B------:R-:W-:Y:S01]  /*40e0*/  F2FP.TF32.F32.PACK_B R11, R11 ;  /* 0x0000000bff0b723e */ /* 0x000fe200024050ff */
[----:B------:R-:W-:Y:S01]  /*40f0*/  @P1 STG.E desc[UR36][R4.64+0x84], R41 ;  /* 0x0000842904001986 */ /* 0x000fe2000c101924 */
[C---:B------:R-:W-:Y:S02]  /*4100*/  ISETP.GT.AND P1, PT, R3.reuse, 0x28, PT ;  /* 0x000000280300780c */ /* 0x040fe40003f24270 */
[----:B------:R-:W-:Y:S01]  /*4110*/  F2FP.TF32.F32.PACK_B R47, R47 ;  /* 0x0000002fff2f723e */ /* 0x000fe200024050ff */
[----:B------:R1:W-:Y:S01]  /*4120*/  @P2 STG.E desc[UR36][R6.64+0x80], R13 ;  /* 0x0000800d06002986 */ /* 0x0003e2000c101924 */
[C---:B------:R-:W-:Y:S02]  /*4130*/  ISETP.GT.AND P4, PT, R0.reuse, RZ, P1 ;  /* 0x000000ff0000720c */ /* 0x040fe40000f84270 */
[----:B------:R-:W-:Y:S01]  /*4140*/  ISETP.GT.AND P2, PT, R0, RZ, P0 ;  /* 0x000000ff0000720c */ /* 0x000fe20000744270 */
[----:B0-----:R-:W-:Y:S01]  /*4150*/  FMUL R9, R44, R57 ;  /* 0x000000392c097220 */ /* 0x001fe20000400000 */
[----:B------:R-:W-:Y:S01]  /*4160*/  ISETP.GT.AND P1, PT, R0, 0x8, P1 ;  /* 0x000000080000780c */ /* 0x000fe20000f24270 */
[----:B------:R-:W-:Y:S01]  /*4170*/  @P3 STG.E desc[UR36][R6.64+0x84], R43 ;  /* 0x0000842b06003986 */ /* 0x000fe2000c101924 */
[----:B------:R-:W-:-:S02]  /*4180*/  ISETP.GT.AND P3, PT, R3, 0x31, PT ;  /* 0x000000310300780c */ /* 0x000fc40003f64270 */
[----:B------:R-:W-:Y:S02]  /*4190*/  F2FP.TF32.F32.PACK_B R9, R9 ;  /* 0x00000009ff09723e */ /* 0x000fe400024050ff */
[----:B------:R-:W-:Y:S01]  /*41a0*/  ISETP.GT.AND P0, PT, R0, 0x8, P0 ;  /* 0x000000080000780c */ /* 0x000fe20000704270 */
[----:B-1----:R-:W-:Y:S01]  /*41b0*/  FMUL R13, R48, R57 ;  /* 0x00000039300d7220 */ /* 0x002fe20000400000 */
[----:B------:R-:W-:Y:S01]  /*41c0*/  F2FP.TF32.F32.PACK_B R49, R49 ;  /* 0x00000031ff31723e */ /* 0x000fe200024050ff */
[----:B------:R0:W-:Y:S01]  /*41d0*/  @P4 STG.E desc[UR36][R4.64+0xa0], R9 ;  /* 0x0000a00904004986 */ /* 0x0001e2000c101924 */
[----:B------:R-:W-:Y:S02]  /*41e0*/  F2FP.TF32.F32.PACK_B R51, R51 ;  /* 0x00000033ff33723e */ /* 0x000fe400024050ff */
[----:B------:R-:W-:Y:S01]  /*41f0*/  F2FP.TF32.F32.PACK_B R13, R13 ;  /* 0x0000000dff0d723e */ /* 0x000fe200024050ff */
[----:B------:R-:W-:Y:S01]  /*4200*/  @P2 STG.E desc[UR36][R4.64+0xa4], R45 ;  /* 0x0000a42d04002986 */ /* 0x000fe2000c101924 */
[----:B------:R-:W-:-:S02]  /*4210*/  ISETP.GT.AND P2, PT, R3, 0x30, PT ;  /* 0x000000300300780c */ /* 0x000fc40003f44270 */
[----:B------:R-:W-:Y:S01]  /*4220*/  F2FP.TF32.F32.PACK_B R53, R53 ;  /* 0x00000035ff35723e */ /* 0x000fe200024050ff */
[----:B------:R1:W-:Y:S01]  /*4230*/  @P1 STG.E desc[UR36][R6.64+0xa0], R11 ;  /* 0x0000a00b06001986 */ /* 0x0003e2000c101924 */
[C---:B------:R-:W-:Y:S02]  /*4240*/  ISETP.GT.AND P4, PT, R0.reuse, RZ, P2 ;  /* 0x000000ff0000720c */ /* 0x040fe40001784270 */
[C---:B------:R-:W-:Y:S01]  /*4250*/  ISETP.GT.AND P1, PT, R0.reuse, RZ, P3 ;  /* 0x000000ff0000720c */ /* 0x040fe20001f24270 */
[----:B------:R-:W-:Y:S01]  /*4260*/  @P0 STG.E desc[UR36][R6.64+0xa4], R47 ;  /* 0x0000a42f06000986 */ /* 0x000fe2000c101924 */
[----:B------:R-:W-:Y:S01]  /*4270*/  ISETP.GT.AND P2, PT, R0, 0x8, P2 ;  /* 0x000000080000780c */ /* 0x000fe20001744270 */
[----:B0-----:R-:W-:Y:S01]  /*4280*/  FMUL R9, R50, R57 ;  /* 0x0000003932097220 */ /* 0x001fe20000400000 */
[----:B------:R-:W-:Y:S02]  /*4290*/  ISETP.GT.AND P0, PT, R3, 0x38, PT ;  /* 0x000000380300780c */ /* 0x000fe40003f04270 */
[----:B------:R-:W-:-:S02]  /*42a0*/  ISETP.GT.AND P3, PT, R0, 0x8, P3 ;  /* 0x000000080000780c */ /* 0x000fc40001f64270 */
[----:B------:R-:W-:Y:S01]  /*42b0*/  F2FP.TF32.F32.PACK_B R9, R9 ;  /* 0x00000009ff09723e */ /* 0x000fe200024050ff */
[----:B-1----:R-:W-:Y:S01]  /*42c0*/  FMUL R11, R52, R57 ;  /* 0x00000039340b7220 */ /* 0x002fe20000400000 */
[----:B------:R-:W-:Y:S01]  /*42d0*/  F2FP.TF32.F32.PACK_B R55, R55 ;  /* 0x00000037ff37723e */ /* 0x000fe200024050ff */
[----:B------:R0:W-:Y:S01]  /*42e0*/  @P4 STG.E desc[UR36][R4.64+0xc0], R13 ;  /* 0x0000c00d04004986 */ /* 0x0001e2000c101924 */
[----:B------:R-:W-:Y:S01]  /*42f0*/  ISETP.GT.AND P4, PT, R3, 0x39, PT ;  /* 0x000000390300780c */ /* 0x000fe20003f84270 */
[----:B------:R-:W-:Y:S01]  /*4300*/  @P1 IMAD.MOV.U32 R2, RZ, RZ, R4 ;  /* 0x000000ffff021224 */ /* 0x000fe200078e0004 */
[----:B------:R-:W-:Y:S01]  /*4310*/  F2FP.TF32.F32.PACK_B R11, R11 ;  /* 0x0000000bff0b723e */ /* 0x000fe200024050ff */
[----:B------:R-:W-:-:S05]  /*4320*/  @P1 IMAD.MOV.U32 R3, RZ, RZ, R5 ;  /* 0x000000ffff031224 */ /* 0x000fca00078e0005 */
[----:B------:R1:W-:Y:S01]  /*4330*/  @P1 STG.E desc[UR36][R2.64+0xc4], R49 ;  /* 0x0000c43102001986 */ /* 0x0003e2000c101924 */
[C---:B------:R-:W-:Y:S02]  /*4340*/  ISETP.GT.AND P1, PT, R0.reuse, RZ, P0 ;  /* 0x000000ff0000720c */ /* 0x040fe40000724270 */
[----:B------:R-:W-:Y:S01]  /*4350*/  ISETP.GT.AND P0, PT, R0, 0x8, P0 ;  /* 0x000000080000780c */ /* 0x000fe20000704270 */
[----:B0-----:R-:W-:-:S05]  /*4360*/  FMUL R13, R54, R57 ;  /* 0x00000039360d7220 */ /* 0x001fca0000400000 */
[----:B------:R-:W-:Y:S01]  /*4370*/  F2FP.TF32.F32.PACK_B R13, R13 ;  /* 0x0000000dff0d723e */ /* 0x000fe200024050ff */
[----:B-1----:R-:W-:Y:S02]  /*4380*/  @P2 IMAD.MOV.U32 R2, RZ, RZ, R6 ;  /* 0x000000ffff022224 */ /* 0x002fe400078e0006 */
[----:B------:R-:W-:-:S05]  /*4390*/  @P2 IMAD.MOV.U32 R3, RZ, RZ, R7 ;  /* 0x000000ffff032224 */ /* 0x000fca00078e0007 */
[----:B------:R0:W-:Y:S01]  /*43a0*/  @P2 STG.E desc[UR36][R2.64+0xc0], R9 ;  /* 0x0000c00902002986 */ /* 0x0001e2000c101924 */
[C---:B------:R-:W-:Y:S02]  /*43b0*/  ISETP.GT.AND P2, PT, R0.reuse, RZ, P4 ;  /* 0x000000ff0000720c */ /* 0x040fe40002744270 */
[----:B------:R-:W-:Y:S01]  /*43c0*/  ISETP.GT.AND P4, PT, R0, 0x8, P4 ;  /* 0x000000080000780c */ /* 0x000fe20002784270 */
[----:B0-----:R-:W-:Y:S02]  /*43d0*/  @P3 IMAD.MOV.U32 R2, RZ, RZ, R6 ;  /* 0x000000ffff023224 */ /* 0x001fe400078e0006 */
[----:B------:R-:W-:-:S05]  /*43e0*/  @P3 IMAD.MOV.U32 R3, RZ, RZ, R7 ;  /* 0x000000ffff033224 */ /* 0x000fca00078e0007 */
[----:B------:R0:W-:Y:S02]  /*43f0*/  @P3 STG.E desc[UR36][R2.64+0xc4], R51 ;  /* 0x0000c43302003986 */ /* 0x0001e4000c101924 */
[----:B0-----:R-:W-:Y:S02]  /*4400*/  @P1 IMAD.MOV.U32 R2, RZ, RZ, R4 ;  /* 0x000000ffff021224 */ /* 0x001fe400078e0004 */
[----:B------:R-:W-:-:S05]  /*4410*/  @P1 IMAD.MOV.U32 R3, RZ, RZ, R5 ;  /* 0x000000ffff031224 */ /* 0x000fca00078e0005 */
[----:B------:R0:W-:Y:S04]  /*4420*/  @P1 STG.E desc[UR36][R2.64+0xe0], R11 ;  /* 0x0000e00b02001986 */ /* 0x0001e8000c101924 */
[----:B------:R1:W-:Y:S01]  /*4430*/  @P2 STG.E desc[UR36][R4.64+0xe4], R53 ;  /* 0x0000e43504002986 */ /* 0x0003e2000c101924 */
[----:B0-----:R-:W-:Y:S02]  /*4440*/  @P0 IMAD.MOV.U32 R2, RZ, RZ, R6 ;  /* 0x000000ffff020224 */ /* 0x001fe400078e0006 */
[----:B------:R-:W-:-:S05]  /*4450*/  @P0 IMAD.MOV.U32 R3, RZ, RZ, R7 ;  /* 0x000000ffff030224 */ /* 0x000fca00078e0007 */
[----:B------:R1:W-:Y:S04]  /*4460*/  @P0 STG.E desc[UR36][R2.64+0xe0], R13 ;  /* 0x0000e00d02000986 */ /* 0x0003e8000c101924 */
[----:B------:R1:W-:Y:S02]  /*4470*/  @P4 STG.E desc[UR36][R6.64+0xe4], R55 ;  /* 0x0000e43706004986 */ /* 0x0003e4000c101924 */
.L_x_98:
[----:B------:R-:W-:Y:S05]  /*4480*/  BSYNC B0 ;  /* 0x0000000000007941 */ /* 0x000fea0003800000 */
.L_x_36:
[----:B-1----:R-:W2:Y:S01]  /*4490*/  LDL.64 R2, [R1] ;  /* 0x0000000001027983 */ /* 0x002ea20000100a00 */
[----:B------:R-:W-:Y:S01]  /*44a0*/  ULDC.64 UR4, c[0x0][0x650] ;  /* 0x0001940000047ab9 */ /* 0x000fe20000000a00 */
[----:B------:R1:W-:Y:S01]  /*44b0*/  SYNCS.ARRIVE.TRANS64.A1T0 RZ, [R65+UR47], RZ ;  /* 0x000000ff41ff79a7 */ /* 0x0003e2000810002f */
[----:B------:R-:W-:Y:S01]  /*44c0*/  PRMT R0, RZ, 0x7610, R0 ;  /* 0x00007610ff007816 */ /* 0x000fe20000000000 */
[----:B-----5:R-:W-:Y:S02]  /*44d0*/  IMAD.MOV.U32 R19, RZ, RZ, -0x1 ;  /* 0xffffffffff137424 */ /* 0x020fe400078e00ff */
[----:B------:R-:W-:Y:S01]  /*44e0*/  IMAD.MOV.U32 R22, RZ, RZ, -0x1 ;  /* 0xffffffffff167424 */ /* 0x000fe200078e00ff */
[----:B--2---:R-:W-:-:S04]  /*44f0*/  LEA R18, P0, R2, R18, 0x1 ;  /* 0x0000001202127211 */ /* 0x004fc800078008ff */
[----:B------:R-:W-:Y:S01]  /*4500*/  LEA.HI.X R17, R2, R17, R23, 0x1, P0 ;  /* 0x0000001102117211 */ /* 0x000fe200000f0c17 */
[----:B------:R-:W-:Y:S01]  /*4510*/  IMAD.MOV.U32 R2, RZ, RZ, -0x1 ;  /* 0xffffffffff027424 */ /* 0x000fe200078e00ff */
[----:B------:R-:W-:-:S04]  /*4520*/  ISETP.GE.U32.AND P0, PT, R18, UR4, PT ;  /* 0x0000000412007c0c */ /* 0x000fc8000bf06070 */
[----:B------:R-:W-:-:S13]  /*4530*/  ISETP.GE.U32.AND.EX P0, PT, R17, UR5, PT, P0 ;  /* 0x0000000511007c0c */ /* 0x000fda000bf06100 */
[----:B-1----:R-:W-:Y:S05]  /*4540*/  @P0 BRA `(.L_x_99) ;  /* 0x0000000400700947 */ /* 0x002fea0003800000 */
[----:B0---4-:R-:W0:Y:S01]  /*4550*/  S2R R10, SR_CTAID.X ;  /* 0x00000000000a7919 */ /* 0x011e220000002500 */
[----:B---3--:R-:W1:Y:S01]  /*4560*/  LDC.64 R8, c[0x0][0x628] ;  /* 0x00018a00ff087b82 */ /* 0x008e620000000a00 */
[----:B------:R-:W-:Y:S01]  /*4570*/  ULDC UR4, c[0x0][0x150] ;  /* 0x0000540000047ab9 */ /* 0x000fe20000000800 */
[----:B------:R-:W-:Y:S01]  /*4580*/  IMAD.MOV.U32 R6, RZ, RZ, R18 ;  /* 0x000000ffff067224 */ /* 0x000fe200078e0012 */
[----:B------:R-:W2:Y:S01]  /*4590*/  S2R R20, SR_CTAID.Y ;  /* 0x0000000000147919 */ /* 0x000ea20000002600 */
[----:B------:R-:W-:-:S04]  /*45a0*/  IMAD.MOV.U32 R7, RZ, RZ, R17 ;  /* 0x000000ffff077224 */ /* 0x000fc800078e0011 */
[----:B------:R-:W3:Y:S08]  /*45b0*/  LDC R15, c[0x0][0x144] ;  /* 0x00005100ff0f7b82 */ /* 0x000ef00000000800 */
[----:B------:R-:W4:Y:S08]  /*45c0*/  LDC R0, c[0x0][0x630] ;  /* 0x00018c00ff007b82 */ /* 0x000f300000000800 */
[----:B------:R-:W2:Y:S01]  /*45d0*/  LDC.64 R12, c[0x0][0x620] ;  /* 0x00018800ff0c7b82 */ /* 0x000ea20000000a00 */
[----:B-1----:R-:W-:-:S04]  /*45e0*/  ISETP.NE.U32.AND P0, PT, R8, RZ, PT ;  /* 0x000000ff0800720c */ /* 0x002fc80003f05070 */
[----:B------:R-:W-:Y:S02]  /*45f0*/  ISETP.NE.AND.EX P0, PT, R9, RZ, PT, P0 ;  /* 0x000000ff0900720c */ /* 0x000fe40003f05300 */
[----:B0-----:R-:W-:-:S05]  /*4600*/  I2FP.F32.U32 R2, R10 ;  /* 0x0000000a00027245 */ /* 0x001fca0000201000 */
[----:B------:R-:W-:-:S04]  /*4610*/  FMUL R2, R2, UR4 ;  /* 0x0000000402027c20 */ /* 0x000fc80008400000 */
[----:B------:R0:W1:Y:S02]  /*4620*/  F2I.U32.TRUNC.NTZ R14, R2 ;  /* 0x00000002000e7305 */ /* 0x000064000020f000 */
[----:B---34-:R-:W-:Y:S05]  /*4630*/  @!P0 BRA `(.L_x_100) ;  /* 0x0000000000288947 */ /* 0x018fea0003800000 */
[----:B------:R-:W3:Y:S02]  /*4640*/  LDC R3, c[0x0][0x634] ;  /* 0x00018d00ff037b82 */ /* 0x000ee40000000800 */
[----:B---3--:R-:W-:-:S05]  /*4650*/  IADD3 R7, P0, R18, R3, RZ ;  /* 0x0000000312077210 */ /* 0x008fca0007f1e0ff */
[----:B------:R-:W-:-:S04]  /*4660*/  IMAD.X R11, RZ, RZ, R17, P0 ;  /* 0x000000ffff0b7224 */ /* 0x000fc800000e0611 */
[----:B0-----:R-:W-:-:S04]  /*4670*/  IMAD.WIDE.U32 R2, R11, R8, RZ ;  /* 0x000000080b027225 */ /* 0x001fc800078e00ff */
[----:B------:R-:W-:-:S04]  /*4680*/  IMAD.WIDE.U32 R4, P0, R7, R9, R2 ;  /* 0x0000000907047225 */ /* 0x000fc80007800002 */
[----:B------:R-:W-:-:S04]  /*4690*/  IMAD.WIDE.U32 R2, R7, R8, RZ ;  /* 0x0000000807027225 */ /* 0x000fc800078e00ff */
[----:B------:R-:W-:Y:S01]  /*46a0*/  IMAD.X R7, RZ, RZ, RZ, P0 ;  /* 0x000000ffff077224 */ /* 0x000fe200000e06ff */
[----:B------:R-:W-:Y:S01]  /*46b0*/  IADD3 RZ, P0, R3, R4, RZ ;  /* 0x0000000403ff7210 */ /* 0x000fe20007f1e0ff */
[----:B------:R-:W-:-:S04]  /*46c0*/  IMAD.MOV.U32 R6, RZ, RZ, R5 ;  /* 0x000000ffff067224 */ /* 0x000fc800078e0005 */
[----:B------:R-:W-:-:S08]  /*46d0*/  IMAD.WIDE.U32.X R6, R11, R9, R6, P0 ;  /* 0x000000090b067225 */ /* 0x000fd000000e0406 */
.L_x_100:
[----:B------:R-:W3:Y:S01]  /*46e0*/  LDC.64 R26, c[0x0][0x640] ;  /* 0x00019000ff1a7b82 */ /* 0x000ee20000000a00 */
[-C--:B------:R-:W-:Y:S01]  /*46f0*/  SHF.R.U64 R11, R6, R0.reuse, R7 ;  /* 0x00000000060b7219 */ /* 0x080fe20000001207 */
[----:B------:R-:W-:Y:S01]  /*4700*/  IMAD.MOV.U32 R19, RZ, RZ, R17 ;  /* 0x000000ffff137224 */ /* 0x000fe200078e0011 */
[----:B------:R-:W-:Y:S01]  /*4710*/  SHF.R.U32.HI R0, RZ, R0, R7 ;  /* 0x00000000ff007219 */ /* 0x000fe20000011607 */
[----:B-1----:R-:W-:Y:S01]  /*4720*/  IMAD.MOV R14, RZ, RZ, -R14 ;  /* 0x000000ffff0e7224 */ /* 0x002fe200078e0a0e */
[----:B------:R-:W-:Y:S01]  /*4730*/  IADD3 R5, P0, RZ, -R11, RZ ;  /* 0x8000000bff057210 */ /* 0x000fe20007f1e0ff */
[----:B------:R-:W-:Y:S01]  /*4740*/  ULDC UR4, c[0x0][0x154] ;  /* 0x0000550000047ab9 */ /* 0x000fe20000000800 */
[----:B------:R-:W-:Y:S01]  /*4750*/  IMAD.MOV.U32 R7, RZ, RZ, 0x1 ;  /* 0x00000001ff077424 */ /* 0x000fe200078e00ff */
[----:B------:R-:W1:Y:S01]  /*4760*/  LDC R4, c[0x0][0x618] ;  /* 0x00018600ff047b82 */ /* 0x000e620000000800 */
[----:B------:R-:W-:Y:S02]  /*4770*/  IMAD R22, R15, R14, R10 ;  /* 0x0000000e0f167224 */ /* 0x000fe400078e020a */
[----:B------:R-:W-:-:S04]  /*4780*/  IMAD.X R3, RZ, RZ, ~R0, P0 ;  /* 0x000000ffff037224 */ /* 0x000fc800000e0e00 */
[-C--:B--2---:R-:W-:Y:S01]  /*4790*/  IMAD R0, R3, R12.reuse, RZ ;  /* 0x0000000c03007224 */ /* 0x084fe200078e02ff */
[----:B------:R-:W2:Y:S01]  /*47a0*/  LDC R6, c[0x0][0x608] ;  /* 0x00018200ff067b82 */ /* 0x000ea20000000800 */
[----:B0-----:R-:W-:-:S04]  /*47b0*/  IMAD.WIDE.U32 R2, R5, R12, R18 ;  /* 0x0000000c05027225 */ /* 0x001fc800078e0012 */
[----:B------:R-:W-:Y:S01]  /*47c0*/  IMAD R5, R5, R13, R0 ;  /* 0x0000000d05057224 */ /* 0x000fe200078e0200 */
[----:B------:R-:W-:Y:S02]  /*47d0*/  I2FP.F32.U32 R0, R20 ;  /* 0x0000001400007245 */ /* 0x000fe40000201000 */
[----:B------:R-:W0:Y:S01]  /*47e0*/  LDC R24, c[0x0][0x658] ;  /* 0x00019600ff187b82 */ /* 0x000e220000000800 */
[----:B------:R-:W-:Y:S01]  /*47f0*/  IMAD.IADD R3, R3, 0x1, R5 ;  /* 0x0000000103037824 */ /* 0x000fe200078e0205 */
[----:B---3--:R-:W-:Y:S01]  /*4800*/  ISETP.NE.U32.AND P0, PT, R26, RZ, PT ;  /* 0x000000ff1a00720c */ /* 0x008fe20003f05070 */
[----:B------:R-:W-:Y:S01]  /*4810*/  FMUL R0, R0, UR4 ;  /* 0x0000000400007c20 */ /* 0x000fe20008400000 */
[----:B------:R-:W-:Y:S02]  /*4820*/  IMAD.MOV.U32 R5, RZ, RZ, -0x1 ;  /* 0xffffffffff057424 */ /* 0x000fe400078e00ff */
[----:B------:R-:W-:Y:S01]  /*4830*/  ISETP.NE.AND.EX P0, PT, R27, RZ, PT, P0 ;  /* 0x000000ff1b00720c */ /* 0x000fe20003f05300 */
[----:B------:R3:W4:Y:S01]  /*4840*/  F2I.U32.TRUNC.NTZ R12, R0 ;  /* 0x00000000000c7305 */ /* 0x000722000020f000 */
[----:B------:R-:W3:Y:S01]  /*4850*/  LDC R15, c[0x0][0x148] ;  /* 0x00005200ff0f7b82 */ /* 0x000ee20000000800 */
[----:B-1----:R-:W-:-:S02]  /*4860*/  SHF.R.U64 R10, R2, R4, R3 ;  /* 0x00000004020a7219 */ /* 0x002fc40000001203 */
[----:B------:R-:W-:-:S05]  /*4870*/  SHF.R.U32.HI R3, RZ, R4, R3 ;  /* 0x00000004ff037219 */ /* 0x000fca0000011603 */
[----:B------:R-:W1:Y:S01]  /*4880*/  LDC R14, c[0x0][0x600] ;  /* 0x00018000ff0e7b82 */ /* 0x000e620000000800 */
[-CC-:B--2---:R-:W-:Y:S02]  /*4890*/  SHF.R.U64 R8, R10, R6.reuse, R3.reuse ;  /* 0x000000060a087219 */ /* 0x184fe40000001203 */
[----:B------:R-:W-:-:S05]  /*48a0*/  SHF.R.U32.HI R3, RZ, R6, R3 ;  /* 0x00000006ff037219 */ /* 0x000fca0000011603 */
[----:B------:R-:W2:Y:S01]  /*48b0*/  LDC R21, c[0x0][0x648] ;  /* 0x00019200ff157b82 */ /* 0x000ea20000000800 */
[-CC-:B0-----:R-:W-:Y:S02]  /*48c0*/  SHF.R.U64 R13, R8, R24.reuse, R3.reuse ;  /* 0x00000018080d7219 */ /* 0x181fe40000001203 */
[-C--:B------:R-:W-:Y:S02]  /*48d0*/  SHF.L.U32 R5, R5, R24.reuse, RZ ;  /* 0x0000001805057219 */ /* 0x080fe400000006ff */
[-C--:B------:R-:W-:Y:S01]  /*48e0*/  SHF.R.U32.HI R3, RZ, R24.reuse, R3 ;  /* 0x00000018ff037219 */ /* 0x080fe20000011603 */
[----:B------:R-:W-:Y:S01]  /*48f0*/  IMAD.MOV.U32 R2, RZ, RZ, R13 ;  /* 0x000000ffff027224 */ /* 0x000fe200078e000d */
[----:B------:R-:W-:Y:S01]  /*4900*/  SHF.L.U32 R24, R7, R24, RZ ;  /* 0x0000001807187219 */ /* 0x000fe200000006ff */
[----:B------:R-:W0:Y:S01]  /*4910*/  LDC R25, c[0x0][0x638] ;  /* 0x00018e00ff197b82 */ /* 0x000e220000000800 */
[----:B------:R-:W-:-:S07]  /*4920*/  LOP3.LUT R19, RZ, R5, RZ, 0x33, !PT ;  /* 0x00000005ff137212 */ /* 0x000fce00078e33ff */
[----:B------:R-:W0:Y:S01]  /*4930*/  LDC R28, c[0x0][0x610] ;  /* 0x00018400ff1c7b82 */ /* 0x000e220000000800 */
[----:B----4-:R-:W-:Y:S05]  /*4940*/  @!P0 BRA `(.L_x_101) ;  /* 0x0000000000288947 */ /* 0x010fea0003800000 */
[----:B---3--:R-:W3:Y:S02]  /*4950*/  LDC R0, c[0x0][0x64c] ;  /* 0x00019300ff007b82 */ /* 0x008ee40000000800 */
        /* <DEDUP_REMOVED lines=9> */
.L_x_101:
[----:B------:R-:W4:Y:S01]  /*49f0*/  LDC R4, c[0x0][0x65c] ;  /* 0x00019700ff047b82 */ /* 0x000f220000000800 */
[----:B--23--:R-:W-:Y:S01]  /*4a00*/  SHF.R.U64 R0, R2, R21, R3 ;  /* 0x0000001502007219 */ /* 0x00cfe20000001203 */
[----:B-1----:R-:W-:Y:S01]  /*4a10*/  VIADD R3, R14, 0xffffffff ;  /* 0xffffffff0e037836 */ /* 0x002fe20000000000 */
[----:B------:R-:W-:Y:S01]  /*4a20*/  LOP3.LUT R19, R8, R19, RZ, 0xc0, !PT ;  /* 0x0000001308137212 */ /* 0x000fe200078ec0ff */
[----:B------:R-:W-:Y:S02]  /*4a30*/  IMAD.MOV R12, RZ, RZ, -R12 ;  /* 0x000000ffff0c7224 */ /* 0x000fe400078e0a0c */
[----:B------:R-:W-:Y:S01]  /*4a40*/  IMAD.MOV R2, RZ, RZ, -R0 ;  /* 0x000000ffff027224 */ /* 0x000fe200078e0a00 */
[----:B------:R-:W-:Y:S01]  /*4a50*/  LOP3.LUT R3, R10, R3, RZ, 0xc0, !PT ;  /* 0x000000030a037212 */ /* 0x000fe200078ec0ff */
[----:B------:R-:W-:Y:S02]  /*4a60*/  IMAD R19, R24, R0, R19 ;  /* 0x0000000018137224 */ /* 0x000fe400078e0213 */
[----:B0-----:R-:W-:-:S04]  /*4a70*/  IMAD R0, R2, R25, R13 ;  /* 0x0000001902007224 */ /* 0x001fc800078e020d */
[----:B------:R-:W-:Y:S01]  /*4a80*/  IMAD R2, R0, R14, R3 ;  /* 0x0000000e00027224 */ /* 0x000fe200078e0203 */
[----:B----4-:R-:W-:Y:S01]  /*4a90*/  ISETP.NE.AND P0, PT, R4, 0x1, PT ;  /* 0x000000010400780c */ /* 0x010fe20003f05270 */
[----:B------:R-:W-:-:S05]  /*4aa0*/  IMAD.MOV.U32 R4, RZ, RZ, 0x1 ;  /* 0x00000001ff047424 */ /* 0x000fca00078e00ff */
[----:B------:R-:W-:-:S07]  /*4ab0*/  PRMT R0, R4, 0x7610, R0 ;  /* 0x0000761004007816 */ /* 0x000fce0000000000 */
[----:B------:R-:W-:-:S04]  /*4ac0*/  @P0 IMAD R22, R15, R12, R20 ;  /* 0x0000000c0f160224 */ /* 0x000fc800078e0214 */
[----:B------:R-:W-:-:S05]  /*4ad0*/  IMAD R19, R19, R28, R22 ;  /* 0x0000001c13137224 */ /* 0x000fca00078e0216 */
[----:B------:R-:W-:Y:S02]  /*4ae0*/  SEL R22, R2, R19, !P0 ;  /* 0x0000001302167207 */ /* 0x000fe40004000000 */
[----:B------:R-:W-:Y:S01]  /*4af0*/  SEL R19, R19, R2, !P0 ;  /* 0x0000000213137207 */ /* 0x000fe20004000000 */
[----:B------:R-:W-:-:S07]  /*4b00*/  IMAD.MOV.U32 R2, RZ, RZ, R11 ;  /* 0x000000ffff027224 */ /* 0x000fce00078e000b */
.L_x_99:
[----:B------:R-:W-:Y:S02]  /*4b10*/  LOP3.LUT P0, RZ, R0, 0xff, RZ, 0xc0, !PT ;  /* 0x000000ff00ff7812 */ /* 0x000fe4000780c0ff */
[----:B------:R-:W-:-:S11]  /*4b20*/  LOP3.LUT R73, R73, 0x1, RZ, 0x3c, !PT ;  /* 0x0000000149497812 */ /* 0x000fd600078e3cff */
[----:B------:R-:W-:Y:S05]  /*4b30*/  @P0 BRA `(.L_x_102) ;  /* 0xffffffc800d00947 */ /* 0x000fea000383ffff */
[----:B------:R-:W-:Y:S05]  /*4b40*/  EXIT ;  /* 0x000000000000794d */ /* 0x000fea0003800000 */
.L_x_17:
[----:B------:R-:W-:-:S08]  /*4b50*/  ISETP.NE.AND P0, PT, R5, RZ, PT ;  /* 0x000000ff0500720c */ /* 0x000fd00003f05270 */
[----:B0-2---:R-:W0:-:S00]  /*4b60*/  USETMAXREG.DEALLOC.CTAPOOL 0x28 ;  /* 0x00000028000079c8 */ /* 0x005e0000080e0500 */
[----:B------:R-:W-:Y:S05]  /*4b70*/  @P0 EXIT ;  /* 0x000000000000094d */ /* 0x000fea0003800000 */
[----:B0-----:R-:W-:Y:S01]  /*4b80*/  LOP3.LUT P0, RZ, R8, 0xff, RZ, 0xc0, !PT ;  /* 0x000000ff08ff7812 */ /* 0x001fe2000780c0ff */
[----:B------:R-:W-:Y:S02]  /*4b90*/  IMAD.MOV.U32 R0, RZ, RZ, 0x1 ;  /* 0x00000001ff007424 */ /* 0x000fe400078e00ff */
[----:B------:R-:W-:-:S10]  /*4ba0*/  IMAD.MOV.U32 R8, RZ, RZ, RZ ;  /* 0x000000ffff087224 */ /* 0x000fd400078e00ff */
[----:B------:R-:W-:Y:S05]  /*4bb0*/  @!P0 BRA `(.L_x_103) ;  /* 0x0000000c00388947 */ /* 0x000fea0003800000 */
[----:B------:R-:W0:Y:S01]  /*4bc0*/  S2UR UR8, SR_CgaCtaId ;  /* 0x00000000000879c3 */ /* 0x000e220000008800 */
[----:B------:R-:W-:Y:S01]  /*4bd0*/  LOP3.LUT P0, RZ, R4, 0x1f, RZ, 0xc0, !PT ;  /* 0x0000001f04ff7812 */ /* 0x000fe2000780c0ff */
[----:B------:R-:W-:Y:S01]  /*4be0*/  ULDC UR5, c[0x0][0x658] ;  /* 0x0001960000057ab9 */ /* 0x000fe20000000800 */
[----:B------:R-:W-:Y:S01]  /*4bf0*/  UMOV UR6, 0xffffffff ;  /* 0xffffffff00067882 */ /* 0x000fe20000000000 */
[----:B------:R-:W-:Y:S01]  /*4c00*/  BSSY B0, `(.L_x_103) ;  /* 0x00000c9000007945 */ /* 0x000fe20003800000 */
[----:B------:R-:W-:Y:S01]  /*4c10*/  USHF.L.U32 UR6, UR6, UR5, URZ ;  /* 0x0000000506067299 */ /* 0x000fe2000800063f */
[C---:B------:R-:W-:Y:S01]  /*4c20*/  ISETP.NE.AND P2, PT, R3.reuse, RZ, PT ;  /* 0x000000ff0300720c */ /* 0x040fe20003f45270 */
[----:B------:R-:W-:Y:S01]  /*4c30*/  IMAD.MOV.U32 R9, RZ, RZ, 0x1 ;  /* 0x00000001ff097424 */ /* 0x000fe200078e00ff */
[----:B------:R-:W-:Y:S01]  /*4c40*/  ISETP.NE.OR P0, PT, R3, RZ, !P0 ;  /* 0x000000ff0300720c */ /* 0x000fe20004705670 */
[----:B------:R-:W-:Y:S01]  /*4c50*/  IMAD.MOV.U32 R0, RZ, RZ, 0x1 ;  /* 0x00000001ff007424 */ /* 0x000fe200078e00ff */
[----:B------:R-:W-:Y:S01]  /*4c60*/  LOP3.LUT R6, R16, 0x2, RZ, 0xfc, !PT ;  /* 0x0000000210067812 */ /* 0x000fe200078efcff */
[----:B------:R-:W-:Y:S01]  /*4c70*/  IMAD.MOV.U32 R8, RZ, RZ, RZ ;  /* 0x000000ffff087224 */ /* 0x000fe200078e00ff */
[----:B------:R-:W-:Y:S01]  /*4c80*/  ULDC UR4, c[0x0][0x600] ;  /* 0x0001800000047ab9 */ /* 0x000fe20000000800 */
[----:B------:R-:W-:Y:S01]  /*4c90*/  UMOV UR7, 0x1 ;  /* 0x0000000100077882 */ /* 0x000fe20000000000 */
[----:B------:R-:W-:-:S02]  /*4ca0*/  UIADD3 UR22, UR40, 0x1, URZ ;  /* 0x0000000128167890 */ /* 0x000fc4000fffe03f */
[----:B------:R-:W-:Y:S02]  /*4cb0*/  UIADD3 UR15, UR4, -0x1, URZ ;  /* 0xffffffff040f7890 */ /* 0x000fe4000fffe03f */
[----:B------:R-:W-:Y:S02]  /*4cc0*/  USHF.L.U32 UR17, UR7, UR5, URZ ;  /* 0x0000000507117299 */ /* 0x000fe4000800063f */
[----:B------:R-:W-:Y:S01]  /*4cd0*/  ULOP3.LUT UR16, URZ, UR6, URZ, 0x33, !UPT ;  /* 0x000000063f107292 */ /* 0x000fe2000f8e333f */
[----:B------:R-:W-:Y:S01]  /*4ce0*/  ULDC.64 UR20, c[0x0][0x198] ;  /* 0x0000660000147ab9 */ /* 0x000fe20000000a00 */
[----:B0-----:R-:W-:-:S10]  /*4cf0*/  IMAD.U32 R7, RZ, RZ, UR8 ;  /* 0x00000008ff077e24 */ /* 0x001fd4000f8e00ff */
.L_x_115:
[----:B------:R-:W-:-:S03]  /*4d00*/  UMOV UR4, 0xffffffff ;  /* 0xffffffff00047882 */ /* 0x000fc60000000000 */
[----:B------:R-:W-:Y:S05]  /*4d10*/  BRA.DIV UR4, `(.L_x_104) ;  /* 0x0000000e04d07947 */ /* 0x000fea000b800000 */
[----:B------:R-:W-:-:S13]  /*4d20*/  ELECT P6, URZ, PT ;  /* 0x00000000003f782f */ /* 0x000fda00038c0000 */
.L_x_127:
[----:B------:R-:W0:Y:S01]  /*4d30*/  LDC R3, c[0x0][0x28c] ;  /* 0x0000a300ff037b82 */ /* 0x000e220000000800 */
[----:B------:R-:W-:Y:S01]  /*4d40*/  BSSY B1, `(.L_x_105) ;  /* 0x000003c000017945 */ /* 0x000fe20003800000 */
[----:B0-----:R-:W-:-:S13]  /*4d50*/  ISETP.LT.OR P6, PT, R3, 0x1, !P6 ;  /* 0x000000010300780c */ /* 0x001fda00077c1670 */
[----:B------:R-:W-:Y:S05]  /*4d60*/  @P6 BRA `(.L_x_106) ;  /* 0x0000000000e46947 */ /* 0x000fea0003800000 */
[----:B------:R-:W-:Y:S02]  /*4d70*/  IMAD R7, R19, 0x2, R7 ;  /* 0x0000000213077824 */ /* 0x000fe400078e0207 */
[----:B------:R-:W-:Y:S02]  /*4d80*/  IMAD.SHL.U32 R22, R22, 0x40, RZ ;  /* 0x0000004016167824 */ /* 0x000fe400078e00ff */
[----:B------:R-:W-:Y:S02]  /*4d90*/  IMAD.MOV.U32 R14, RZ, RZ, RZ ;  /* 0x000000ffff0e7224 */ /* 0x000fe400078e00ff */
[----:B------:R-:W-:Y:S02]  /*4da0*/  IMAD.U32 R15, RZ, RZ, UR22 ;  /* 0x00000016ff0f7e24 */ /* 0x000fe4000f8e00ff */
[----:B------:R-:W-:Y:S02]  /*4db0*/  IMAD.MOV.U32 R3, RZ, RZ, R0 ;  /* 0x000000ffff037224 */ /* 0x000fe400078e0000 */
[----:B------:R-:W-:-:S02]  /*4dc0*/  IMAD.MOV.U32 R4, RZ, RZ, R8 ;  /* 0x000000ffff047224 */ /* 0x000fc400078e0008 */
[----:B------:R-:W-:-:S07]  /*4dd0*/  IMAD.SHL.U32 R11, R7, 0x20, RZ ;  /* 0x00000020070b7824 */ /* 0x000fce00078e00ff */
.L_x_110:
[----:B------:R-:W0:Y:S01]  /*4de0*/  S2UR UR4, SR_CgaCtaId ;  /* 0x00000000000479c3 */ /* 0x000e220000008800 */
[----:B------:R-:W-:Y:S02]  /*4df0*/  MOV R10, 0x400 ;  /* 0x00000400000a7802 */ /* 0x000fe40000000f00 */
[----:B------:R-:W-:Y:S01]  /*4e00*/  SHF.L.U32 R5, R3, 0x1f, RZ ;  /* 0x0000001f03057819 */ /* 0x000fe200000006ff */
[----:B0-----:R-:W-:-:S05]  /*4e10*/  IMAD.U32 R7, RZ, RZ, UR4 ;  /* 0x00000004ff077e24 */ /* 0x001fca000f8e00ff */
[----:B------:R-:W-:Y:S02]  /*4e20*/  LEA R13, R7, R10, 0x18 ;  /* 0x0000000a070d7211 */ /* 0x000fe400078ec0ff */
[----:B------:R-:W0:Y:S03]  /*4e30*/  @!P2 LDC R10, c[0x0][0x500] ;  /* 0x00014000ff0aab82 */ /* 0x000e260000000800 */
[----:B------:R-:W-:-:S04]  /*4e40*/  IMAD R12, R4, 0x8, R13 ;  /* 0x00000008040c7824 */ /* 0x000fc800078e020d */
[----:B------:R-:W1:Y:S02]  /*4e50*/  SYNCS.PHASECHK.TRANS64.TRYWAIT P1, [R12+URZ+0x18], R5 ;  /* 0x000018050c0075a7 */ /* 0x000e64000802017f */
[----:B-1----:R-:W-:Y:S05]  /*4e60*/  @!P1 BRA `(.L_x_107) ;  /* 0x0000000c009c9947 */ /* 0x002fea0003800000 */
.L_x_128:
[----:B-1----:R-:W-:Y:S01]  /*4e70*/  PRMT R5, R6, 0x9910, RZ ;  /* 0x0000991006057816 */ /* 0x002fe200000000ff */
[----:B0-----:R0:W-:Y:S03]  /*4e80*/  @!P2 SYNCS.ARRIVE.TRANS64 RZ, [R12+URZ], R10 ;  /* 0x0000000a0cffa9a7 */ /* 0x0011e6000800003f */
[----:B------:R-:W-:-:S13]  /*4e90*/  ISETP.NE.AND P1, PT, R5, 0x2, PT ;  /* 0x000000020500780c */ /* 0x000fda0003f25270 */
[----:B0-----:R-:W-:Y:S05]  /*4ea0*/  @P1 BRA `(.L_x_108) ;  /* 0x0000000000041947 */ /* 0x001fea0003800000 */
[----:B------:R-:W-:Y:S01]  /*4eb0*/  BPT.TRAP 0x1 ;  /* 0x000000040000795c */ /* 0x000fe20000300000 */
.L_x_108:
[----:B------:R-:W-:Y:S05]  /*4ec0*/  @P0 BRA `(.L_x_109) ;  /* 0x0000000000040947 */ /* 0x000fea0003800000 */
[----:B------:R-:W-:Y:S01]  /*4ed0*/  BPT.TRAP 0x1 ;  /* 0x000000040000795c */ /* 0x000fe20000300000 */
.L_x_109:
[----:B------:R-:W-:Y:S01]  /*4ee0*/  IMAD R5, R4, 0x2, R7 ;  /* 0x0000000204057824 */ /* 0x000fe200078e0207 */
[----:B------:R-:W-:Y:S01]  /*4ef0*/  R2UR UR9, R12 ;  /* 0x000000000c0972ca */ /* 0x000fe200000e0000 */
[----:B------:R-:W-:Y:S01]  /*4f00*/  VIADD R15, R15, 0xffffffff ;  /* 0xffffffff0f0f7836 */ /* 0x000fe20000000000 */
[----:B------:R-:W-:Y:S01]  /*4f10*/  UIADD3 UR4, UP0, UR20, 0xf0, URZ ;  /* 0x000000f014047890 */ /* 0x000fe2000ff1e03f */
[----:B------:R-:W-:Y:S01]  /*4f20*/  IMAD.SHL.U32 R5, R5, 0x400, RZ ;  /* 0x0000040005057824 */ /* 0x000fe200078e00ff */
[----:B------:R-:W-:Y:S01]  /*4f30*/  R2UR UR11, R11 ;  /* 0x000000000b0b72ca */ /* 0x000fe200000e0000 */
[----:B------:R-:W-:Y:S01]  /*4f40*/  UIADD3 UR24, UP1, UR20, 0x1f0, URZ ;  /* 0x000001f014187890 */ /* 0x000fe2000ff3e03f */
[----:B------:R-:W-:Y:S01]  /*4f50*/  R2UR UR10, R14 ;  /* 0x000000000e0a72ca */ /* 0x000fe200000e0000 */
[--C-:B------:R-:W-:Y:S01]  /*4f60*/  IMAD R5, R5, 0x4, R13.reuse ;  /* 0x0000000405057824 */ /* 0x100fe200078e020d */
[----:B------:R-:W-:Y:S01]  /*4f70*/  R2UR UR12, R2 ;  /* 0x00000000020c72ca */ /* 0x000fe200000e0000 */
[----:B------:R-:W-:Y:S01]  /*4f80*/  IMAD R13, R4, 0x2000, R13 ;  /* 0x00002000040d7824 */ /* 0x000fe200078e020d */
[----:B------:R-:W-:Y:S01]  /*4f90*/  R2UR UR18, R22 ;  /* 0x00000000161272ca */ /* 0x000fe200000e0000 */
[----:B------:R-:W-:Y:S01]  /*4fa0*/  VIADD R4, R4, 0x1 ;  /* 0x0000000104047836 */ /* 0x000fe20000000000 */
[----:B------:R-:W-:Y:S01]  /*4fb0*/  R2UR UR5, R5 ;  /* 0x00000000050572ca */ /* 0x000fe200000e0000 */
[----:B------:R-:W-:Y:S01]  /*4fc0*/  UIADD3.X UR25, URZ, UR21, URZ, UP1, !UPT ;  /* 0x000000153f197290 */ /* 0x000fe20008ffe43f */
[----:B------:R-:W-:Y:S01]  /*4fd0*/  R2UR UR8, R13 ;  /* 0x000000000d0872ca */ /* 0x000fe200000e0000 */
[----:B------:R-:W-:Y:S01]  /*4fe0*/  UMOV UR19, 0x30000 ;  /* 0x0003000000137882 */ /* 0x000fe20000000000 */
[----:B------:R-:W-:Y:S01]  /*4ff0*/  ISETP.GT.AND P3, PT, R15, 0x1, PT ;  /* 0x000000010f00780c */ /* 0x000fe20003f64270 */
[----:B------:R-:W-:Y:S01]  /*5000*/  UMOV UR6, 0x0 ;  /* 0x0000000000067882 */ /* 0x000fe20000000000 */
[----:B------:R-:W-:Y:S01]  /*5010*/  UMOV UR7, 0x10000000 ;  /* 0x1000000000077882 */ /* 0x000fe20000000000 */
[----:B------:R-:W-:Y:S01]  /*5020*/  ISETP.NE.AND P1, PT, R4, 0x3, PT ;  /* 0x000000030400780c */ /* 0x000fe20003f25270 */
[----:B------:R-:W-:-:S03]  /*5030*/  VIADD R14, R14, 0x20 ;  /* 0x000000200e0e7836 */ /* 0x000fc60000000000 */
[----:B------:R-:W-:Y:S02]  /*5040*/  SEL R10, RZ, 0x1, P1 ;  /* 0x00000001ff0a7807 */ /* 0x000fe40000800000 */
[----:B------:R-:W-:Y:S01]  /*5050*/  UIADD3 UR13, UR5, 0x100, URZ ;  /* 0x00000100050d7890 */ /* 0x000fe2000fffe03f */
[----:B------:R-:W-:Y:S01]  /*5060*/  SEL R4, R4, RZ, P1 ;  /* 0x000000ff04047207 */ /* 0x000fe20000800000 */
[----:B------:R-:W-:Y:S01]  /*5070*/  UIADD3.X UR5, URZ, UR21, URZ, UP0, !UPT ;  /* 0x000000153f057290 */ /* 0x000fe200087fe43f */
[----:B------:R-:W-:Y:S01]  /*5080*/  LOP3.LUT R3, R3, R10, RZ, 0x3c, !PT ;  /* 0x0000000a03037212 */ /* 0x000fe200078e3cff */
[----:B------:R-:W-:-:S03]  /*5090*/  UIADD3 UR14, UR8, 0x6100, URZ ;  /* 0x00006100080e7890 */ /* 0x000fc6000fffe03f */
[----:B------:R-:W-:-:S04]  /*50a0*/  UMOV UR8, UR13 ;  /* 0x0000000d00087c82 */ /* 0x000fc80008000000 */
[----:B------:R0:W-:Y:S02]  /*50b0*/  UTMALDG.3D.MULTICAST [UR8], [UR4], UR19, desc[UR6] ;  /* 0x00000608040073b4 */ /* 0x0001e40008011813 */
[----:B0-----:R-:W-:Y:S01]  /*50c0*/  UMOV UR8, UR14 ;  /* 0x0000000e00087c82 */ /* 0x001fe20008000000 */
[----:B------:R-:W-:Y:S02]  /*50d0*/  UMOV UR11, UR18 ;  /* 0x00000012000b7c82 */ /* 0x000fe40008000000 */
[----:B------:R0:W-:Y:S02]  /*50e0*/  UTMALDG.3D [UR8], [UR24], desc[UR6] ;  /* 0x00000608180075b4 */ /* 0x0001e40008011000 */
[----:B0-----:R-:W-:Y:S05]  /*50f0*/  @P3 BRA `(.L_x_110) ;  /* 0xfffffffc00383947 */ /* 0x001fea000383ffff */
.L_x_106:
[----:B------:R-:W-:Y:S05]  /*5100*/  BSYNC B1 ;  /* 0x0000000000017941 */ /* 0x000fea0003800000 */
.L_x_105:
[----:B------:R-:W2:Y:S01]  /*5110*/  LDL.64 R12, [R1] ;  /* 0x00000000010c7983 */ /* 0x000ea20000100a00 */
[----:B------:R-:W-:Y:S01]  /*5120*/  LOP3.LUT P4, RZ, R9, 0xff, RZ, 0xc0, !PT ;  /* 0x000000ff09ff7812 */ /* 0x000fe2000788c0ff */
[----:B------:R-:W-:Y:S01]  /*5130*/  VIADD R8, R8, UR40 ;  /* 0x0000002808087c36 */ /* 0x000fe20008000000 */
[----:B------:R-:W-:Y:S01]  /*5140*/  ULDC.64 UR4, c[0x0][0x650] ;  /* 0x0001940000047ab9 */ /* 0x000fe20000000a00 */
[----:B------:R-:W-:Y:S01]  /*5150*/  IMAD.U32 R5, RZ, RZ, UR40 ;  /* 0x00000028ff057e24 */ /* 0x000fe2000f8e00ff */
[----:B------:R-:W-:Y:S01]  /*5160*/  UISETP.GE.U32.AND UP0, UPT, UR40, 0x3, UPT ;  /* 0x000000032800788c */ /* 0x000fe2000bf06070 */
[----:B------:R-:W-:Y:S01]  /*5170*/  BSSY B1, `(.L_x_111) ;  /* 0x000006f000017945 */ /* 0x000fe20003800000 */
[----:B------:R-:W-:Y:S01]  /*5180*/  ISETP.GT.U32.AND P1, PT, R8, 0x2, PT ;  /* 0x000000020800780c */ /* 0x000fe20003f24070 */
[----:B------:R-:W-:Y:S01]  /*5190*/  IMAD.MOV.U32 R19, RZ, RZ, -0x1 ;  /* 0xffffffffff137424 */ /* 0x000fe200078e00ff */
[----:B------:R-:W-:Y:S01]  /*51a0*/  PRMT R9, RZ, 0x7610, R9 ;  /* 0x00007610ff097816 */ /* 0x000fe20000000009 */
[----:B------:R-:W-:Y:S01]  /*51b0*/  IMAD.MOV.U32 R22, RZ, RZ, -0x1 ;  /* 0xffffffffff167424 */ /* 0x000fe200078e00ff */
[----:B------:R-:W-:-:S02]  /*51c0*/  ISETP.LT.U32.AND P1, PT, R5, 0x3, P1 ;  /* 0x000000030500780c */ /* 0x000fc40000f21070 */
[----:B------:R-:W-:Y:S01]  /*51d0*/  PLOP3.LUT P3, PT, PT, PT, UP0, 0x80, 0x0 ;  /* 0x000000000000781c */ /* 0x000fe20003f6f008 */
[----:B------:R-:W0:Y:S01]  /*51e0*/  @P4 S2R R7, SR_CgaCtaId ;  /* 0x0000000000074919 */ /* 0x000e220000008800 */
[----:B------:R-:W-:-:S04]  /*51f0*/  @P4 MOV R2, 0x400 ;  /* 0x0000040000024802 */ /* 0x000fc80000000f00 */
[----:B0-----:R-:W-:Y:S01]  /*5200*/  @P4 LEA R4, R7, R2, 0x18 ;  /* 0x0000000207044211 */ /* 0x001fe200078ec0ff */
[----:B------:R-:W-:-:S03]  /*5210*/  IMAD.WIDE.U32 R2, R8, -0x55555555, RZ ;  /* 0xaaaaaaab08027825 */ /* 0x000fc600078e00ff */
[----:B------:R0:W-:Y:S01]  /*5220*/  @P4 SYNCS.ARRIVE.TRANS64.A1T0 RZ, [R4+URZ+0x68], RZ ;  /* 0x000068ff04ff49a7 */ /* 0x0001e2000810003f */
[----:B------:R-:W-:Y:S01]  /*5230*/  IMAD.MOV.U32 R2, RZ, RZ, -0x1 ;  /* 0xffffffffff027424 */ /* 0x000fe200078e00ff */
[----:B------:R-:W-:Y:S02]  /*5240*/  SHF.R.U32.HI R5, RZ, 0x1, R3 ;  /* 0x00000001ff057819 */ /* 0x000fe40000011603 */
[----:B------:R-:W-:-:S03]  /*5250*/  SEL R3, RZ, 0x1, !P1 ;  /* 0x00000001ff037807 */ /* 0x000fc60004800000 */
[----:B------:R-:W-:Y:S01]  /*5260*/  IMAD R8, R5, -0x3, R8 ;  /* 0xfffffffd05087824 */ /* 0x000fe200078e0208 */
[----:B------:R-:W-:Y:S02]  /*5270*/  LOP3.LUT R0, R0, R3, RZ, 0x3c, !PT ;  /* 0x0000000300007212 */ /* 0x000fe400078e3cff */
[----:B------:R-:W-:Y:S02]  /*5280*/  PRMT R3, RZ, 0x7610, R3 ;  /* 0x00007610ff037816 */ /* 0x000fe40000000003 */
[----:B------:R-:W-:Y:S02]  /*5290*/  @P3 LOP3.LUT R0, R0, 0x1, R5, 0x78, !PT ;  /* 0x0000000100003812 */ /* 0x000fe400078e7805 */
[----:B--2---:R-:W-:-:S04]  /*52a0*/  IADD3 R18, P4, R18, R12, RZ ;  /* 0x0000000c12127210 */ /* 0x004fc80007f9e0ff */
[----:B------:R-:W-:Y:S01]  /*52b0*/  ISETP.GE.U32.AND P1, PT, R18, UR4, PT ;  /* 0x0000000412007c0c */ /* 0x000fe2000bf26070 */
[----:B------:R-:W-:-:S05]  /*52c0*/  IMAD.X R17, R17, 0x1, R23, P4 ;  /* 0x0000000111117824 */ /* 0x000fca00020e0617 */
[----:B------:R-:W-:-:S13]  /*52d0*/  ISETP.GE.U32.AND.EX P1, PT, R17, UR5, PT, P1 ;  /* 0x0000000511007c0c */ /* 0x000fda000bf26110 */
[----:B0-----:R-:W-:Y:S05]  /*52e0*/  @P1 BRA `(.L_x_112) ;  /* 0x00000004005c1947 */ /* 0x001fea0003800000 */
[----:B------:R-:W0:Y:S01]  /*52f0*/  S2R R12, SR_CTAID.X ;  /* 0x00000000000c7919 */ /* 0x000e220000002500 */
[----:B------:R-:W-:Y:S01]  /*5300*/  ULDC.64 UR4, c[0x0][0x628] ;  /* 0x00018a0000047ab9 */ /* 0x000fe20000000a00 */
[----:B------:R-:W1:Y:S01]  /*5310*/  LDC R13, c[0x0][0x144] ;  /* 0x00005100ff0d7b82 */ /* 0x000e620000000800 */
[----:B------:R-:W-:Y:S01]  /*5320*/  ISETP.NE.U32.AND P1, PT, RZ, UR4, PT ;  /* 0x00000004ff007c0c */ /* 0x000fe2000bf25070 */
[----:B------:R-:W2:Y:S01]  /*5330*/  S2R R10, SR_CTAID.Y ;  /* 0x00000000000a7919 */ /* 0x000ea20000002600 */
[----:B------:R-:W-:Y:S01]  /*5340*/  ULDC UR7, c[0x0][0x630] ;  /* 0x00018c0000077ab9 */ /* 0x000fe20000000800 */
[----:B------:R-:W-:Y:S01]  /*5350*/  ULDC UR8, c[0x0][0x150] ;  /* 0x0000540000087ab9 */ /* 0x000fe20000000800 */
[----:B------:R-:W-:Y:S01]  /*5360*/  ISETP.NE.AND.EX P1, PT, RZ, UR5, PT, P1 ;  /* 0x00000005ff007c0c */ /* 0x000fe2000bf25310 */
[----:B------:R-:W-:Y:S02]  /*5370*/  IMAD.MOV.U32 R2, RZ, RZ, R18 ;  /* 0x000000ffff027224 */ /* 0x000fe400078e0012 */
[----:B------:R-:W-:Y:S01]  /*5380*/  IMAD.MOV.U32 R3, RZ, RZ, R17 ;  /* 0x000000ffff037224 */ /* 0x000fe200078e0011 */
[----:B0-----:R-:W-:-:S09]  /*5390*/  I2FP.F32.U32 R14, R12 ;  /* 0x0000000c000e7245 */ /* 0x001fd20000201000 */
[----:B------:R-:W-:Y:S05]  /*53a0*/  @!P1 BRA `(.L_x_113) ;  /* 0x0000000000289947 */ /* 0x000fea0003800000 */
[----:B------:R-:W-:Y:S02]  /*53b0*/  ULDC UR6, c[0x0][0x634] ;  /* 0x00018d0000067ab9 */ /* 0x000fe40000000800 */
[----:B------:R-:W-:-:S05]  /*53c0*/  IADD3 R3, P1, R18, UR6, RZ ;  /* 0x0000000612037c10 */ /* 0x000fca000ff3e0ff */
[----:B------:R-:W-:-:S04]  /*53d0*/  IMAD.X R11, RZ, RZ, R17, P1 ;  /* 0x000000ffff0b7224 */ /* 0x000fc800008e0611 */
[----:B------:R-:W-:-:S04]  /*53e0*/  IMAD.WIDE.U32 R4, R11, UR4, RZ ;  /* 0x000000040b047c25 */ /* 0x000fc8000f8e00ff */
[----:B------:R-:W-:-:S04]  /*53f0*/  IMAD.WIDE.U32 R4, P1, R3, UR5, R4 ;  /* 0x0000000503047c25 */ /* 0x000fc8000f820004 */
[----:B------:R-:W-:-:S04]  /*5400*/  IMAD.WIDE.U32 R2, R3, UR4, RZ ;  /* 0x0000000403027c25 */ /* 0x000fc8000f8e00ff */
[----:B------:R-:W-:Y:S01]  /*5410*/  IMAD.MOV.U32 R2, RZ, RZ, R5 ;  /* 0x000000ffff027224 */ /* 0x000fe200078e0005 */
[----:B------:R-:W-:Y:S01]  /*5420*/  IADD3 RZ, P3, R3, R4, RZ ;  /* 0x0000000403ff7210 */ /* 0x000fe20007f7e0ff */
[----:B------:R-:W-:-:S04]  /*5430*/  IMAD.X R3, RZ, RZ, RZ, P1 ;  /* 0x000000ffff037224 */ /* 0x000fc800008e06ff */
[----:B------:R-:W-:-:S08]  /*5440*/  IMAD.WIDE.U32.X R2, R11, UR5, R2, P3 ;  /* 0x000000050b027c25 */ /* 0x000fd000098e0402 */
.L_x_113:
[----:B------:R-:W-:Y:S01]  /*5450*/  FMUL R14, R14, UR8 ;  /* 0x000000080e0e7c20 */ /* 0x000fe20008400000 */
[--C-:B------:R-:W-:Y:S01]  /*5460*/  SHF.R.U64 R11, R2, UR7, R3.reuse ;  /* 0x00000007020b7c19 */ /* 0x100fe20008001203 */
[----:B------:R-:W-:Y:S01]  /*5470*/  ULDC.64 UR4, c[0x0][0x620] ;  /* 0x0001880000047ab9 */ /* 0x000fe20000000a00 */
[----:B------:R-:W-:Y:S01]  /*5480*/  SHF.R.U32.HI R2, RZ, UR7, R3 ;  /* 0x00000007ff027c19 */ /* 0x000fe20008011603 */
[----:B------:R-:W-:Y:S01]  /*5490*/  IMAD.MOV.U32 R3, RZ, RZ, R17 ;  /* 0x000000ffff037224 */ /* 0x000fe200078e0011 */
[----:B------:R-:W-:Y:S01]  /*54a0*/  IADD3 R15, P1, RZ, -R11, RZ ;  /* 0x8000000bff0f7210 */ /* 0x000fe20007f3e0ff */
[----:B------:R-:W0:Y:S01]  /*54b0*/  F2I.U32.TRUNC.NTZ R14, R14 ;  /* 0x0000000e000e7305 */ /* 0x000e22000020f000 */
[----:B------:R-:W-:-:S03]  /*54c0*/  ULDC.64 UR6, c[0x0][0x640] ;  /* 0x0001900000067ab9 */ /* 0x000fc60000000a00 */
[----:B------:R-:W-:Y:S01]  /*54d0*/  IMAD.X R2, RZ, RZ, ~R2, P1 ;  /* 0x000000ffff027224 */ /* 0x000fe200008e0e02 */
[----:B------:R-:W-:-:S03]  /*54e0*/  ISETP.NE.U32.AND P1, PT, RZ, UR6, PT ;  /* 0x00000006ff007c0c */ /* 0x000fc6000bf25070 */
[----:B------:R-:W-:Y:S01]  /*54f0*/  IMAD R2, R2, UR4, RZ ;  /* 0x0000000402027c24 */ /* 0x000fe2000f8e02ff */
[----:B------:R-:W-:-:S03]  /*5500*/  ISETP.NE.AND.EX P1, PT, RZ, UR7, PT, P1 ;  /* 0x00000007ff007c0c */ /* 0x000fc6000bf25310 */
[C---:B------:R-:W-:Y:S01]  /*5510*/  IMAD R5, R15.reuse, UR5, R2 ;  /* 0x000000050f057c24 */ /* 0x040fe2000f8e0202 */
[----:B------:R-:W-:Y:S01]  /*5520*/  ULDC UR5, c[0x0][0x154] ;  /* 0x0000550000057ab9 */ /* 0x000fe20000000800 */
[----:B------:R-:W-:Y:S02]  /*5530*/  IMAD.MOV.U32 R2, RZ, RZ, R18 ;  /* 0x000000ffff027224 */ /* 0x000fe400078e0012 */
[----:B0-----:R-:W-:Y:S02]  /*5540*/  IMAD.MOV R4, RZ, RZ, -R14 ;  /* 0x000000ffff047224 */ /* 0x001fe400078e0a0e */
[----:B------:R-:W-:Y:S01]  /*5550*/  IMAD.WIDE.U32 R2, R15, UR4, R2 ;  /* 0x000000040f027c25 */ /* 0x000fe2000f8e0002 */
[----:B------:R-:W-:-:S03]  /*5560*/  ULDC UR4, c[0x0][0x618] ;  /* 0x0001860000047ab9 */ /* 0x000fc60000000800 */
[----:B-1----:R-:W-:Y:S01]  /*5570*/  IMAD R12, R13, R4, R12 ;  /* 0x000000040d0c7224 */ /* 0x002fe200078e020c */
[----:B--2---:R-:W-:Y:S01]  /*5580*/  I2FP.F32.U32 R4, R10 ;  /* 0x0000000a00047245 */ /* 0x004fe20000201000 */
[----:B------:R-:W0:Y:S01]  /*5590*/  LDC R13, c[0x0][0x148] ;  /* 0x00005200ff0d7b82 */ /* 0x000e220000000800 */
[----:B------:R-:W-:-:S03]  /*55a0*/  IMAD.IADD R3, R3, 0x1, R5 ;  /* 0x0000000103037824 */ /* 0x000fc600078e0205 */
[----:B------:R-:W-:Y:S02]  /*55b0*/  FMUL R4, R4, UR5 ;  /* 0x0000000504047c20 */ /* 0x000fe40008400000 */
[--C-:B------:R-:W-:Y:S02]  /*55c0*/  SHF.R.U64 R14, R2, UR4, R3.reuse ;  /* 0x00000004020e7c19 */ /* 0x100fe40008001203 */
[----:B------:R-:W-:Y:S01]  /*55d0*/  SHF.R.U32.HI R3, RZ, UR4, R3 ;  /* 0x00000004ff037c19 */ /* 0x000fe20008011603 */
[----:B------:R1:W2:Y:S01]  /*55e0*/  F2I.U32.TRUNC.NTZ R20, R4 ;  /* 0x0000000400147305 */ /* 0x0002a2000020f000 */
[----:B------:R-:W-:Y:S02]  /*55f0*/  ULDC UR4, c[0x0][0x608] ;  /* 0x0001820000047ab9 */ /* 0x000fe40000000800 */
[--C-:B------:R-:W-:Y:S02]  /*5600*/  SHF.R.U64 R19, R14, UR4, R3.reuse ;  /* 0x000000040e137c19 */ /* 0x100fe40008001203 */
[----:B------:R-:W-:Y:S01]  /*5610*/  SHF.R.U32.HI R2, RZ, UR4, R3 ;  /* 0x00000004ff027c19 */ /* 0x000fe20008011603 */
[----:B------:R-:W-:-:S03]  /*5620*/  ULDC UR4, c[0x0][0x658] ;  /* 0x0001960000047ab9 */ /* 0x000fc60000000800 */
[--C-:B------:R-:W-:Y:S02]  /*5630*/  SHF.R.U64 R15, R19, UR4, R2.reuse ;  /* 0x00000004130f7c19 */ /* 0x100fe40008001202 */
[----:B------:R-:W-:-:S03]  /*5640*/  SHF.R.U32.HI R21, RZ, UR4, R2 ;  /* 0x00000004ff157c19 */ /* 0x000fc60008011602 */
[----:B------:R-:W-:Y:S02]  /*5650*/  IMAD.MOV.U32 R2, RZ, RZ, R15 ;  /* 0x000000ffff027224 */ /* 0x000fe400078e000f */
[----:B------:R-:W-:Y:S01]  /*5660*/  IMAD.MOV.U32 R3, RZ, RZ, R21 ;  /* 0x000000ffff037224 */ /* 0x000fe200078e0015 */
[----:B-12---:R-:W-:Y:S06]  /*5670*/  @!P1 BRA `(.L_x_114) ;  /* 0x0000000000289947 */ /* 0x006fec0003800000 */
        /* <DEDUP_REMOVED lines=10> */
.L_x_114:
[----:B------:R-:W1:Y:S01]  /*5720*/  LDC R4, c[0x0][0x65c] ;  /* 0x00019700ff047b82 */ /* 0x000e620000000800 */
[----:B------:R-:W-:Y:S01]  /*5730*/  ULDC UR4, c[0x0][0x648] ;  /* 0x0001920000047ab9 */ /* 0x000fe20000000800 */
[----:B------:R-:W-:Y:S01]  /*5740*/  LOP3.LUT R19, R19, UR16, RZ, 0xc0, !PT ;  /* 0x0000001013137c12 */ /* 0x000fe2000f8ec0ff */
[----:B------:R-:W-:Y:S01]  /*5750*/  IMAD.MOV R20, RZ, RZ, -R20 ;  /* 0x000000ffff147224 */ /* 0x000fe200078e0a14 */
[----:B------:R-:W-:Y:S01]  /*5760*/  SHF.R.U64 R2, R2, UR4, R3 ;  /* 0x0000000402027c19 */ /* 0x000fe20008001203 */
[----:B------:R-:W-:Y:S01]  /*5770*/  ULDC UR4, c[0x0][0x638] ;  /* 0x00018e0000047ab9 */ /* 0x000fe20000000800 */
[----:B------:R-:W-:Y:S01]  /*5780*/  LOP3.LUT R14, R14, UR15, RZ, 0xc0, !PT ;  /* 0x0000000f0e0e7c12 */ /* 0x000fe2000f8ec0ff */
[----:B------:R-:W-:Y:S01]  /*5790*/  ULDC UR5, c[0x0][0x610] ;  /* 0x0001840000057ab9 */ /* 0x000fe20000000800 */
[----:B------:R-:W-:Y:S02]  /*57a0*/  IMAD.MOV.U32 R3, RZ, RZ, 0x1 ;  /* 0x00000001ff037424 */ /* 0x000fe400078e00ff */
[----:B------:R-:W-:Y:S01]  /*57b0*/  IMAD R19, R2, UR17, R19 ;  /* 0x0000001102137c24 */ /* 0x000fe2000f8e0213 */
[----:B-1----:R-:W-:Y:S01]  /*57c0*/  ISETP.NE.AND P1, PT, R4, 0x1, PT ;  /* 0x000000010400780c */ /* 0x002fe20003f25270 */
[----:B------:R-:W-:-:S02]  /*57d0*/  IMAD.MOV R4, RZ, RZ, -R2 ;  /* 0x000000ffff047224 */ /* 0x000fc400078e0a02 */
[----:B------:R-:W-:Y:S02]  /*57e0*/  IMAD.MOV.U32 R2, RZ, RZ, R11 ;  /* 0x000000ffff027224 */ /* 0x000fe400078e000b */
[----:B------:R-:W-:Y:S01]  /*57f0*/  IMAD R15, R4, UR4, R15 ;  /* 0x00000004040f7c24 */ /* 0x000fe2000f8e020f */
[----:B------:R-:W-:-:S03]  /*5800*/  ULDC UR4, c[0x0][0x600] ;  /* 0x0001800000047ab9 */ /* 0x000fc60000000800 */
[----:B------:R-:W-:-:S04]  /*5810*/  IMAD R15, R15, UR4, R14 ;  /* 0x000000040f0f7c24 */ /* 0x000fc8000f8e020e */
[----:B0-----:R-:W-:-:S04]  /*5820*/  @P1 IMAD R12, R13, R20, R10 ;  /* 0x000000140d0c1224 */ /* 0x001fc800078e020a */
[----:B------:R-:W-:-:S05]  /*5830*/  IMAD R12, R19, UR5, R12 ;  /* 0x00000005130c7c24 */ /* 0x000fca000f8e020c */
[----:B------:R-:W-:Y:S02]  /*5840*/  SEL R22, R15, R12, !P1 ;  /* 0x0000000c0f167207 */ /* 0x000fe40004800000 */
[----:B------:R-:W-:-:S07]  /*5850*/  SEL R19, R12, R15, !P1 ;  /* 0x0000000f0c137207 */ /* 0x000fce0004800000 */
.L_x_112:
[----:B------:R-:W-:Y:S05]  /*5860*/  BSYNC B1 ;  /* 0x0000000000017941 */ /* 0x000fea0003800000 */
.L_x_111:
[----:B------:R-:W-:-:S13]  /*5870*/  LOP3.LUT P1, RZ, R3, 0xff, RZ, 0xc0, !PT ;  /* 0x000000ff03ff7812 */ /* 0x000fda000782c0ff */
[----:B------:R-:W-:Y:S05]  /*5880*/  @P1 BRA `(.L_x_115) ;  /* 0xfffffff4001c1947 */ /* 0x000fea000383ffff */
[----:B------:R-:W-:Y:S05]  /*5890*/  BSYNC B0 ;  /* 0x0000000000007941 */ /* 0x000fea0003800000 */
.L_x_103:
[----:B------:R-:W-:-:S03]  /*58a0*/  UMOV UR4, 0xffffffff ;  /* 0xffffffff00047882 */ /* 0x000fc60000000000 */
[----:B------:R-:W-:Y:S05]  /*58b0*/  BRA.DIV UR4, `(.L_x_116) ;  /* 0x00000006041c7947 */ /* 0x000fea000b800000 */
[----:B------:R-:W-:-:S13]  /*58c0*/  ELECT P6, URZ, PT ;  /* 0x00000000003f782f */ /* 0x000fda00038c0000 */
.L_x_131:
[----:B------:R-:W-:Y:S04]  /*58d0*/  BSSY B0, `(.L_x_117) ;  /* 0x0000022000007945 */ /* 0x000fe80003800000 */
[----:B------:R-:W-:Y:S05]  /*58e0*/  @!P6 BRA `(.L_x_118) ;  /* 0x000000000080e947 */ /* 0x000fea0003800000 */
[----:B------:R-:W-:-:S04]  /*58f0*/  LOP3.LUT R16, R16, 0x2, RZ, 0xfc, !PT ;  /* 0x0000000210107812 */ /* 0x000fc800078efcff */
[----:B------:R-:W-:-:S13]  /*5900*/  ISETP.NE.AND P0, PT, R16, 0x3, PT ;  /* 0x000000031000780c */ /* 0x000fda0003f05270 */
[----:B------:R-:W-:Y:S05]  /*5910*/  @!P0 BRA `(.L_x_119) ;  /* 0x0000000000048947 */ /* 0x000fea0003800000 */
[----:B------:R-:W-:Y:S01]  /*5920*/  BPT.TRAP 0x1 ;  /* 0x000000040000795c */ /* 0x000fe20000300000 */
.L_x_119:
[----:B------:R-:W0:Y:S01]  /*5930*/  S2R R3, SR_CgaCtaId ;  /* 0x0000000000037919 */ /* 0x000e220000008800 */
[----:B------:R-:W-:-:S04]  /*5940*/  MOV R2, 0x400 ;  /* 0x0000040000027802 */ /* 0x000fc80000000f00 */
[----:B0-----:R-:W-:Y:S02]  /*5950*/  LEA R3, R3, R2, 0x18 ;  /* 0x0000000203037211 */ /* 0x001fe400078ec0ff */
[----:B------:R-:W-:-:S03]  /*5960*/  SHF.L.U32 R2, R0, 0x1f, RZ ;  /* 0x0000001f00027819 */ /* 0x000fc600000006ff */
[----:B------:R-:W-:-:S04]  /*5970*/  VIADD R3, R3, 0x18 ;  /* 0x0000001803037836 */ /* 0x000fc80000000000 */
[C---:B------:R-:W-:Y:S02]  /*5980*/  IMAD R7, R8.reuse, 0x8, R3 ;  /* 0x0000000808077824 */ /* 0x040fe400078e0203 */
[----:B------:R-:W-:Y:S02]  /*5990*/  VIADD R8, R8, 0x1 ;  /* 0x0000000108087836 */ /* 0x000fe40000000000 */
[----:B------:R-:W0:Y:S03]  /*59a0*/  SYNCS.PHASECHK.TRANS64.TRYWAIT P0, [R7+URZ], R2 ;  /* 0x00000002070075a7 */ /* 0x000e26000800017f */
[----:B------:R-:W-:-:S04]  /*59b0*/  ISETP.NE.AND P1, PT, R8, 0x3, PT ;  /* 0x000000030800780c */ /* 0x000fc80003f25270 */
[----:B------:R-:W-:Y:S02]  /*59c0*/  SEL R5, RZ, 0x1, P1 ;  /* 0x00000001ff057807 */ /* 0x000fe40000800000 */
[----:B------:R-:W-:Y:S02]  /*59d0*/  SEL R8, R8, RZ, P1 ;  /* 0x000000ff08087207 */ /* 0x000fe40000800000 */
[----:B------:R-:W-:-:S03]  /*59e0*/  LOP3.LUT R5, R0, R5, RZ, 0x3c, !PT ;  /* 0x0000000500057212 */ /* 0x000fc600078e3cff */
[----:B------:R-:W-:Y:S01]  /*59f0*/  IMAD R9, R8, 0x8, R3 ;  /* 0x0000000808097824 */ /* 0x000fe200078e0203 */
[----:B------:R-:W-:Y:S01]  /*5a00*/  SHF.L.U32 R4, R5, 0x1f, RZ ;  /* 0x0000001f05047819 */ /* 0x000fe200000006ff */
[----:B0-----:R-:W-:Y:S06]  /*5a10*/  @!P0 BRA `(.L_x_120) ;  /* 0x0000000000e48947 */ /* 0x001fec0003800000 */
.L_x_132:
[----:B------:R-:W1:Y:S01]  /*5a20*/  SYNCS.PHASECHK.TRANS64.TRYWAIT P0, [R9+URZ], R4 ;  /* 0x00000004090075a7 */ /* 0x000e62000800017f */
[----:B------:R-:W-:-:S05]  /*5a30*/  VIADD R0, R8, 0x1 ;  /* 0x0000000108007836 */ /* 0x000fca0000000000 */
[----:B------:R-:W-:-:S04]  /*5a40*/  ISETP.NE.AND P1, PT, R0, 0x3, PT ;  /* 0x000000030000780c */ /* 0x000fc80003f25270 */
[----:B0-----:R-:W-:Y:S02]  /*5a50*/  SEL R2, RZ, 0x1, P1 ;  /* 0x00000001ff027807 */ /* 0x001fe40000800000 */
[----:B------:R-:W-:Y:S02]  /*5a60*/  SEL R0, R0, RZ, P1 ;  /* 0x000000ff00007207 */ /* 0x000fe40000800000 */
[----:B------:R-:W-:Y:S01]  /*5a70*/  LOP3.LUT R2, R5, R2, RZ, 0x3c, !PT ;  /* 0x0000000205027212 */ /* 0x000fe200078e3cff */
[----:B-1----:R-:W-:Y:S06]  /*5a80*/  @!P0 BRA `(.L_x_121) ;  /* 0x0000000000dc8947 */ /* 0x002fec0003800000 */
.L_x_133:
[----:B------:R-:W-:Y:S01]  /*5a90*/  IMAD R3, R0, 0x8, R3 ;  /* 0x0000000800037824 */ /* 0x000fe200078e0203 */
[----:B------:R-:W-:-:S07]  /*5aa0*/  SHF.L.U32 R0, R2, 0x1f, RZ ;  /* 0x0000001f02007819 */ /* 0x000fce00000006ff */
.L_x_122:
[----:B-1----:R1:W2:Y:S02]  /*5ab0*/  SYNCS.PHASECHK.TRANS64.TRYWAIT P0, [R3+URZ], R0 ;  /* 0x00000000030075a7 */ /* 0x0022a4000800017f */
[----:B--2---:R-:W-:Y:S05]  /*5ac0*/  @!P0 NANOSLEEP.SYNCS 0x989680 ;  /* 0x009896800000895d */ /* 0x004fea0003900000 */
[----:B------:R-:W2:Y:S02]  /*5ad0*/  @!P0 SYNCS.PHASECHK.TRANS64 P0, [R3+URZ], R0 ;  /* 0x00000000030085a7 */ /* 0x000ea4000800007f */
[----:B--2---:R-:W-:Y:S05]  /*5ae0*/  @!P0 BRA `(.L_x_122) ;  /* 0xfffffffc00f08947 */ /* 0x004fea000383ffff */
.L_x_118:
[----:B------:R-:W-:Y:S05]  /*5af0*/  BSYNC B0 ;  /* 0x0000000000007941 */ /* 0x000fea0003800000 */
.L_x_117:
[----:B------:R-:W-:Y:S05]  /*5b00*/  EXIT ;  /* 0x000000000000794d */ /* 0x000fea0003800000 */
.L_x_19:
[----:B-1----:R1:W2:Y:S02]  /*5b10*/  SYNCS.PHASECHK.TRANS64.TRYWAIT P0, [R64+URZ], R3 ;  /* 0x00000003400075a7 */ /* 0x0022a4000800017f */
[----:B--2---:R-:W-:Y:S05]  /*5b20*/  @!P0 NANOSLEEP.SYNCS 0x989680 ;  /* 0x009896800000895d */ /* 0x004fea0003900000 */
[----:B------:R-:W2:Y:S02]  /*5b30*/  @!P0 SYNCS.PHASECHK.TRANS64 P0, [R64+URZ], R3 ;  /* 0x00000003400085a7 */ /* 0x000ea4000800007f */
[----:B--2---:R-:W-:Y:S05]  /*5b40*/  @!P0 BRA `(.L_x_19) ;  /* 0xfffffffc00f08947 */ /* 0x004fea000383ffff */
[----:B------:R-:W-:Y:S05]  /*5b50*/  BRA `(.L_x_123) ;  /* 0xffffffb800dc7947 */ /* 0x000fea000383ffff */
.L_x_24:
[----:B--2---:R2:W3:Y:S02]  /*5b60*/  SYNCS.PHASECHK.TRANS64.TRYWAIT P1, [R3+URZ], R0 ;  /* 0x00000000030075a7 */ /* 0x0044e4000802017f */
[----:B---3--:R-:W-:Y:S05]  /*5b70*/  @!P1 NANOSLEEP.SYNCS 0x989680 ;  /* 0x009896800000995d */ /* 0x008fea0003900000 */
[----:B------:R-:W3:Y:S02]  /*5b80*/  @!P1 SYNCS.PHASECHK.TRANS64 P1, [R3+URZ], R0 ;  /* 0x00000000030095a7 */ /* 0x000ee4000802007f */
[----:B---3--:R-:W-:Y:S05]  /*5b90*/  @!P1 BRA `(.L_x_24) ;  /* 0xfffffffc00f09947 */ /* 0x008fea000383ffff */
[----:B------:R-:W-:Y:S05]  /*5ba0*/  BRA `(.L_x_23) ;  /* 0xffffffbc00407947 */ /* 0x000fea000383ffff */
.L_x_29:
[----:B--2---:R-:W-:-:S04]  /*5bb0*/  IMAD.U32 R5, RZ, RZ, UR4 ;  /* 0x00000004ff057e24 */ /* 0x004fc8000f8e00ff */
[----:B------:R2:W3:Y:S03]  /*5bc0*/  SYNCS.PHASECHK.TRANS64.TRYWAIT P1, [R5+URZ], R4 ;  /* 0x00000004050075a7 */ /* 0x0004e6000802017f */
[----:B---3--:R-:W-:Y:S05]  /*5bd0*/  @!P1 NANOSLEEP.SYNCS 0x989680 ;  /* 0x009896800000995d */ /* 0x008fea0003900000 */
[----:B------:R-:W3:Y:S02]  /*5be0*/  @!P1 SYNCS.PHASECHK.TRANS64 P1, [R5+URZ], R4 ;  /* 0x00000004050095a7 */ /* 0x000ee4000802007f */
[----:B---3--:R-:W-:Y:S05]  /*5bf0*/  @!P1 BRA `(.L_x_29) ;  /* 0xfffffffc00ec9947 */ /* 0x008fea000383ffff */
[----:B------:R-:W-:Y:S05]  /*5c00*/  BRA `(.L_x_28) ;  /* 0xffffffbc00f87947 */ /* 0x000fea000383ffff */
.L_x_35:
[----:B-1----:R1:W2:Y:S02]  /*5c10*/  SYNCS.PHASECHK.TRANS64.TRYWAIT P0, [R64+URZ+0x10], R3 ;  /* 0x00001003400075a7 */ /* 0x0022a4000800017f */
[----:B--2---:R-:W-:Y:S05]  /*5c20*/  @!P0 NANOSLEEP.SYNCS 0x989680 ;  /* 0x009896800000895d */ /* 0x004fea0003900000 */
[----:B------:R-:W2:Y:S02]  /*5c30*/  @!P0 SYNCS.PHASECHK.TRANS64 P0, [R64+URZ+0x10], R3 ;  /* 0x00001003400085a7 */ /* 0x000ea4000800007f */
[----:B--2---:R-:W-:Y:S05]  /*5c40*/  @!P0 BRA `(.L_x_35) ;  /* 0xfffffffc00f08947 */ /* 0x004fea000383ffff */
[----:B------:R-:W-:Y:S05]  /*5c50*/  BRA `(.L_x_124) ;  /* 0xffffffc400447947 */ /* 0x000fea000383ffff */
.L_x_104:
[----:B------:R-:W-:Y:S01]  /*5c60*/  BSSY B1, `(.L_x_125) ;  /* 0x0000006000017945 */ /* 0x000fe20003800000 */
[----:B------:R-:W-:-:S07]  /*5c70*/  IMAD.MOV.U32 R15, RZ, RZ, -0x1 ;  /* 0xffffffffff0f7424 */ /* 0x000fce00078e00ff */
[----:B---3-5:R-:W-:Y:S05]  /*5c80*/  WARPSYNC.COLLECTIVE R15, `(.L_x_126) ;  /* 0x000000000f0c7348 */ /* 0x028fea0003c00000 */
[----:B------:R-:W-:Y:S02]  /*5c90*/  ELECT P6, UR62, PT ;  /* 0x00000000003e782f */ /* 0x000fe400038c0000 */
[----:B------:R-:W-:Y:S01]  /*5ca0*/  MOV R14, UR62 ;  /* 0x0000003e000e7c02 */ /* 0x000fe20008000f00 */
[----:B---3-5:R-:W-:Y:S10]  /*5cb0*/  ENDCOLLECTIVE ;  /* 0x000000000000791b */ /* 0x028ff40003800000 */
.L_x_126:
[----:B------:R-:W-:Y:S05]  /*5cc0*/  BSYNC B1 ;  /* 0x0000000000017941 */ /* 0x000fea0003800000 */
.L_x_125:
[----:B------:R-:W-:Y:S05]  /*5cd0*/  BRA `(.L_x_127) ;  /* 0xfffffff000147947 */ /* 0x000fea000383ffff */
.L_x_107:
[----:B-1----:R1:W2:Y:S02]  /*5ce0*/  SYNCS.PHASECHK.TRANS64.TRYWAIT P1, [R12+URZ+0x18], R5 ;  /* 0x000018050c0075a7 */ /* 0x0022a4000802017f */
[----:B--2---:R-:W-:Y:S05]  /*5cf0*/  @!P1 NANOSLEEP.SYNCS 0x989680 ;  /* 0x009896800000995d */ /* 0x004fea0003900000 */
[----:B------:R-:W2:Y:S02]  /*5d00*/  @!P1 SYNCS.PHASECHK.TRANS64 P1, [R12+URZ+0x18], R5 ;  /* 0x000018050c0095a7 */ /* 0x000ea4000802007f */
[----:B--2---:R-:W-:Y:S05]  /*5d10*/  @!P1 BRA `(.L_x_107) ;  /* 0xfffffffc00f09947 */ /* 0x004fea000383ffff */
[----:B------:R-:W-:Y:S05]  /*5d20*/  BRA `(.L_x_128) ;  /* 0xfffffff000507947 */ /* 0x000fea000383ffff */
.L_x_116:
[----:B------:R-:W-:Y:S01]  /*5d30*/  BSSY B0, `(.L_x_129) ;  /* 0x0000006000007945 */ /* 0x000fe20003800000 */
[----:B------:R-:W-:-:S07]  /*5d40*/  IMAD.MOV.U32 R15, RZ, RZ, -0x1 ;  /* 0xffffffffff0f7424 */ /* 0x000fce00078e00ff */
[----:B---3-5:R-:W-:Y:S05]  /*5d50*/  WARPSYNC.COLLECTIVE R15, `(.L_x_130) ;  /* 0x000000000f0c7348 */ /* 0x028fea0003c00000 */
[----:B------:R-:W-:Y:S02]  /*5d60*/  ELECT P6, UR62, PT ;  /* 0x00000000003e782f */ /* 0x000fe400038c0000 */
[----:B------:R-:W-:Y:S01]  /*5d70*/  MOV R14, UR62 ;  /* 0x0000003e000e7c02 */ /* 0x000fe20008000f00 */
[----:B---3-5:R-:W-:Y:S10]  /*5d80*/  ENDCOLLECTIVE ;  /* 0x000000000000791b */ /* 0x028ff40003800000 */
.L_x_130:
[----:B------:R-:W-:Y:S05]  /*5d90*/  BSYNC B0 ;  /* 0x0000000000007941 */ /* 0x000fea0003800000 */
.L_x_129:
[----:B------:R-:W-:Y:S05]  /*5da0*/  BRA `(.L_x_131) ;  /* 0xfffffff800c87947 */ /* 0x000fea000383ffff */
.L_x_120:
[----:B0-----:R0:W1:Y:S02]  /*5db0*/  SYNCS.PHASECHK.TRANS64.TRYWAIT P0, [R7+URZ], R2 ;  /* 0x00000002070075a7 */ /* 0x001064000800017f */
[----:B-1----:R-:W-:Y:S05]  /*5dc0*/  @!P0 NANOSLEEP.SYNCS 0x989680 ;  /* 0x009896800000895d */ /* 0x002fea0003900000 */
[----:B------:R-:W1:Y:S02]  /*5dd0*/  @!P0 SYNCS.PHASECHK.TRANS64 P0, [R7+URZ], R2 ;  /* 0x00000002070085a7 */ /* 0x000e64000800007f */
[----:B-1----:R-:W-:Y:S05]  /*5de0*/  @!P0 BRA `(.L_x_120) ;  /* 0xfffffffc00f08947 */ /* 0x002fea000383ffff */
[----:B------:R-:W-:Y:S05]  /*5df0*/  BRA `(.L_x_132) ;  /* 0xfffffffc00087947 */ /* 0x000fea000383ffff */
.L_x_121:
[----:B0-----:R0:W1:Y:S02]  /*5e00*/  SYNCS.PHASECHK.TRANS64.TRYWAIT P0, [R9+URZ], R4 ;  /* 0x00000004090075a7 */ /* 0x001064000800017f */
[----:B-1----:R-:W-:Y:S05]  /*5e10*/  @!P0 NANOSLEEP.SYNCS 0x989680 ;  /* 0x009896800000895d */ /* 0x002fea0003900000 */
[----:B------:R-:W1:Y:S02]  /*5e20*/  @!P0 SYNCS.PHASECHK.TRANS64 P0, [R9+URZ], R4 ;  /* 0x00000004090085a7 */ /* 0x000e64000800007f */
[----:B-1----:R-:W-:Y:S05]  /*5e30*/  @!P0 BRA `(.L_x_121) ;  /* 0xfffffffc00f08947 */ /* 0x002fea000383ffff */
[----:B------:R-:W-:Y:S05]  /*5e40*/  BRA `(.L_x_133) ;  /* 0xfffffffc00107947 */ /* 0x000fea000383ffff */
.L_x_134:
[----:B------:R-:W-:-:S00]  /*5e50*/  BRA `(.L_x_134) ;  /* 0xfffffffc00fc7947 */ /* 0x000fc0000383ffff */
[----:B------:R-:W-:-:S00]  /*5e60*/  NOP ;  /* 0x0000000000007918 */ /* 0x000fc00000000000 */
        /* <DEDUP_REMOVED lines=9> */
.L_x_135:


//--------------------- .nv.global.init           --------------------------
	.section	.nv.global.init,"aw",@progbits
.nv.global.init:
	.type		$str$22,@object
	.size		$str$22,($str$23 - $str$22)
$str$22:
        /*0000*/ 	.byte	0x6b, 0x5f, 0x74, 0x69, 0x6c, 0x65, 0x5f, 0x63, 0x6f, 0x75, 0x6e, 0x74, 0x20, 0x3e, 0x3d, 0x20
        /*0010*/ 	.byte	0x31, 0x00
	.type		$str$23,@object
	.size		$str$23,(__unnamed_1 - $str$23)
$str$23:
        /*0012*/ 	.byte	0x2f, 0x74, 0x6d, 0x70, 0x2f, 0x63, 0x75, 0x74, 0x6c, 0x61, 0x73, 0x73, 0x5f, 0x73, 0x77, 0x65
        /*0022*/ 	.byte	0x65, 0x70, 0x5f, 0x73, 0x72, 0x63, 0x2f, 0x69, 0x6e, 0x63, 0x6c, 0x75, 0x64, 0x65, 0x2f, 0x63
        /*0032*/ 	.byte	0x75, 0x74, 0x6c, 0x61, 0x73, 0x73, 0x2f, 0x67, 0x65, 0x6d, 0x6d, 0x2f, 0x63, 0x6f, 0x6c, 0x6c
        /*0042*/ 	.byte	0x65, 0x63, 0x74, 0x69, 0x76, 0x65, 0x2f, 0x73, 0x6d, 0x39, 0x30, 0x5f, 0x6d, 0x6d, 0x61, 0x5f
        /*0052*/ 	.byte	0x74, 0x6d, 0x61, 0x5f, 0x67, 0x6d, 0x6d, 0x61, 0x5f, 0x73, 0x73, 0x5f, 0x77, 0x61, 0x72, 0x70
        /*0062*/ 	.byte	0x73, 0x70, 0x65, 0x63, 0x69, 0x61, 0x6c, 0x69, 0x7a, 0x65, 0x64, 0x2e, 0x68, 0x70, 0x70, 0x00
	.type		__unnamed_1,@object
	.size		__unnamed_1,(.L_0 - __unnamed_1)
__unnamed_1:
        /*0072*/ 	.byte	0x76, 0x6f, 0x69, 0x64, 0x20, 0x63, 0x75, 0x74, 0x6c, 0x61, 0x73, 0x73, 0x3a, 0x3a, 0x67, 0x65
        /* <DEDUP_REMOVED lines=177> */
        /*0b92*/ 	.byte	0x5d, 0x00
.L_0:


//--------------------- .nv.shared._ZN7cutlass13device_kernelINS_4gemm6kernel13GemmUniversalIN4cute5tupleIJiiiiEEENS1_10collective13CollectiveMmaINS1_34MainloopSm90TmaGmmaWarpSpecializedILi3ENS5_IJNS4_1CILi1EEENSA_ILi2EEESB_EEENS1_32KernelTmaWarpSpecializedPingpongEEENS5_IJNSA_ILi64EEESG_NSA_ILi32EEEEEENS_10tfloat32_tENS5_IJlSB_lEEESJ_SK_NS4_8TiledMMAINS4_8MMA_AtomIJNS4_4SM904GMMA29MMA_64x64x8_F32TF32TF32_SS_TNILNSO_7ScaleInE1ELSQ_1EEEEEENS4_6LayoutINS5_IJSB_SB_SB_EEENS5_IJNSA_ILi0EEESV_SV_EEEEENS5_IJNS4_10UnderscoreESY_SY_EEEEENS4_23SM90_TMA_LOAD_MULTICASTENS4_14ComposedLayoutINS4_7SwizzleILi3ELi4ELi3EEENS4_18smem_ptr_flag_bitsILi32EEENST_INS5_IJNSA_ILi8EEESH_EEENS5_IJSH_SB_EEEEEEEvNS4_8identityENS4_13SM90_TMA_LOADES1B_vS1C_EENS_8epilogue10collective6detail29Sm90TmaWarpSpecializedAdapterINS1G_15DefaultEpilogueISJ_SK_SK_NS1F_6thread17LinearCombinationISJ_Li1EffLNS1K_9ScaleType4KindE0ELNS_15FloatRoundStyleE2ESJ_EENS1_15EpilogueDefaultEEEEEvvEEEEvNT_6ParamsE --------------------------
	.section	.nv.shared._ZN7cutlass13device_kernelINS_4gemm6kernel13GemmUniversalIN4cute5tupleIJiiiiEEENS1_10collective13CollectiveMmaINS1_34MainloopSm90TmaGmmaWarpSpecializedILi3ENS5_IJNS4_1CILi1EEENSA_ILi2EEESB_EEENS1_32KernelTmaWarpSpecializedPingpongEEENS5_IJNSA_ILi64EEESG_NSA_ILi32EEEEEENS_10tfloat32_tENS5_IJlSB_lEEESJ_SK_NS4_8TiledMMAINS4_8MMA_AtomIJNS4_4SM904GMMA29MMA_64x64x8_F32TF32TF32_SS_TNILNSO_7ScaleInE1ELSQ_1EEEEEENS4_6LayoutINS5_IJSB_SB_SB_EEENS5_IJNSA_ILi0EEESV_SV_EEEEENS5_IJNS4_10UnderscoreESY_SY_EEEEENS4_23SM90_TMA_LOAD_MULTICASTENS4_14ComposedLayoutINS4_7SwizzleILi3ELi4ELi3EEENS4_18smem_ptr_flag_bitsILi32EEENST_INS5_IJNSA_ILi8EEESH_EEENS5_IJSH_SB_EEEEEEEvNS4_8identityENS4_13SM90_TMA_LOADES1B_vS1C_EENS_8epilogue10collective6detail29Sm90TmaWarpSpecializedAdapterINS1G_15DefaultEpilogueISJ_SK_SK_NS1F_6thread17LinearCombinationISJ_Li1EffLNS1K_9ScaleType4KindE0ELNS_15FloatRoundStyleE2ESJ_EENS1_15EpilogueDefaultEEEEEvvEEEEvNT_6ParamsE,"aw",@nobits
	.sectionflags	@""
	.align	16
	.zero		1024


//--------------------- .nv.shared.reserved.0     --------------------------
	.section	.nv.shared.reserved.0,"aw",@nobits
	.weak		__nv_reservedSMEM_offset_0_alias
	.size		__nv_reservedSMEM_offset_0_alias, 0, 0
	.other		__nv_reservedSMEM_offset_0_alias,@"STO_CUDA_RESERVED_SHARED STV_DEFAULT"
__nv_reservedSMEM_offset_0_alias:
	.zero		0


//--------------------- .nv.global                --------------------------
	.section	.nv.global,"aw",@nobits
.nv.global:
	.type		_ZN39_INTERNAL_5a3f5297_4_k_cu_8cd0f46c_58554cute1_E,@object
	.size		_ZN39_INTERNAL_5a3f5297_4_k_cu_8cd0f46c_58554cute1_E,(_ZN39_INTERNAL_5a3f5297_4_k_cu_8cd0f46c_58554cuda3std3__45__cpo6cbeginE - _ZN39_INTERNAL_5a3f5297_4_k_cu_8cd0f46c_58554cute1_E)
_ZN39_INTERNAL_5a3f5297_4_k_cu_8cd0f46c_58554cute1_E:
	.zero		1
	.type		_ZN39_INTERNAL_5a3f5297_4_k_cu_8cd0f46c_58554cuda3std3__45__cpo6cbeginE,@object
	.size		_ZN39_INTERNAL_5a3f5297_4_k_cu_8cd0f46c_58554cuda3std3__45__cpo6cbeginE,(_ZN39_INTERNAL_5a3f5297_4_k_cu_8cd0f46c_58554cuda3std3__48in_placeE - _ZN39_INTERNAL_5a3f5297_4_k_cu_8cd0f46c_58554cuda3std3__45__cpo6cbeginE)
_ZN39_INTERNAL_5a3f5297_4_k_cu_8cd0f46c_58554cuda3std3__45__cpo6cbeginE:
	.zero		1
	.type		_ZN39_INTERNAL_5a3f5297_4_k_cu_8cd0f46c_58554cuda3std3__48in_placeE,@object
	.size		_ZN39_INTERNAL_5a3f5297_4_k_cu_8cd0f46c_58554cuda3std3__48in_placeE,(_ZN39_INTERNAL_5a3f5297_4_k_cu_8cd0f46c_58554cuda3std6ranges3__45__cpo9iter_moveE - _ZN39_INTERNAL_5a3f5297_4_k_cu_8cd0f46c_58554cuda3std3__48in_placeE)
_ZN39_INTERNAL_5a3f5297_4_k_cu_8cd0f46c_58554cuda3std3__48in_placeE:
	.zero		1
	.type		_ZN39_INTERNAL_5a3f5297_4_k_cu_8cd0f46c_58554cuda3std6ranges3__45__cpo9iter_moveE,@object
	.size		_ZN39_INTERNAL_5a3f5297_4_k_cu_8cd0f46c_58554cuda3std6ranges3__45__cpo9iter_moveE,(_ZN39_INTERNAL_5a3f5297_4_k_cu_8cd0f46c_58554cuda3std3__45__cpo5beginE - _ZN39_INTERNAL_5a3f5297_4_k_cu_8cd0f46c_58554cuda3std6ranges3__45__cpo9iter_moveE)
_ZN39_INTERNAL_5a3f5297_4_k_cu_8cd0f46c_58554cuda3std6ranges3__45__cpo9iter_moveE:
	.zero		1
	.type		_ZN39_INTERNAL_5a3f5297_4_k_cu_8cd0f46c_58554cuda3std3__45__cpo5beginE,@object
	.size		_ZN39_INTERNAL_5a3f5297_4_k_cu_8cd0f46c_58554cuda3std3__45__cpo5beginE,(_ZN39_INTERNAL_5a3f5297_4_k_cu_8cd0f46c_58554cuda3std3__441_GLOBAL__N__5a3f5297_4_k_cu_8cd0f46c_58556ignoreE - _ZN39_INTERNAL_5a3f5297_4_k_cu_8cd0f46c_58554cuda3std3__45__cpo5beginE)
_ZN39_INTERNAL_5a3f5297_4_k_cu_8cd0f46c_58554cuda3std3__45__cpo5beginE:
	.zero		1
	.type		_ZN39_INTERNAL_5a3f5297_4_k_cu_8cd0f46c_58554cuda3std3__441_GLOBAL__N__5a3f5297_4_k_cu_8cd0f46c_58556ignoreE,@object
	.size		_ZN39_INTERNAL_5a3f5297_4_k_cu_8cd0f46c_58554cuda3std3__441_GLOBAL__N__5a3f5297_4_k_cu_8cd0f46c_58556ignoreE,(_ZN39_INTERNAL_5a3f5297_4_k_cu_8cd0f46c_58554cute7productE - _ZN39_INTERNAL_5a3f5297_4_k_cu_8cd0f46c_58554cuda3std3__441_GLOBAL__N__5a3f5297_4_k_cu_8cd0f46c_58556ignoreE)
_ZN39_INTERNAL_5a3f5297_4_k_cu_8cd0f46c_58554cuda3std3__441_GLOBAL__N__5a3f5297_4_k_cu_8cd0f46c_58556ignoreE:
	.zero		1
	.type		_ZN39_INTERNAL_5a3f5297_4_k_cu_8cd0f46c_58554cute7productE,@object
	.size		_ZN39_INTERNAL_5a3f5297_4_k_cu_8cd0f46c_58554cute7productE,(_ZN39_INTERNAL_5a3f5297_4_k_cu_8cd0f46c_58554cuda3std3__45__cpo3endE - _ZN39_INTERNAL_5a3f5297_4_k_cu_8cd0f46c_58554cute7productE)
_ZN39_INTERNAL_5a3f5297_4_k_cu_8cd0f46c_58554cute7productE:
	.zero		1
	.type		_ZN39_INTERNAL_5a3f5297_4_k_cu_8cd0f46c_58554cuda3std3__45__cpo3endE,@object
	.size		_ZN39_INTERNAL_5a3f5297_4_k_cu_8cd0f46c_58554cuda3std3__45__cpo3endE,(_ZN39_INTERNAL_5a3f5297_4_k_cu_8cd0f46c_58554cuda3std3__419piecewise_constructE - _ZN39_INTERNAL_5a3f5297_4_k_cu_8cd0f46c_58554cuda3std3__45__cpo3endE)
_ZN39_INTERNAL_5a3f5297_4_k_cu_8cd0f46c_58554cuda3std3__45__cpo3endE:
	.zero		1
	.type		_ZN39_INTERNAL_5a3f5297_4_k_cu_8cd0f46c_58554cuda3std3__419piecewise_constructE,@object
	.size		_ZN39_INTERNAL_5a3f5297_4_k_cu_8cd0f46c_58554cuda3std3__419piecewise_constructE,(_ZN39_INTERNAL_5a3f5297_4_k_cu_8cd0f46c_58554cuda3std3__45__cpo4cendE - _ZN39_INTERNAL_5a3f5297_4_k_cu_8cd0f46c_58554cuda3std3__419piecewise_constructE)
_ZN39_INTERNAL_5a3f5297_4_k_cu_8cd0f46c_58554cuda3std3__419piecewise_constructE:
	.zero		1
	.type		_ZN39_INTERNAL_5a3f5297_4_k_cu_8cd0f46c_58554cuda3std3__45__cpo4cendE,@object
	.size		_ZN39_INTERNAL_5a3f5297_4_k_cu_8cd0f46c_58554cuda3std3__45__cpo4cendE,(_ZN39_INTERNAL_5a3f5297_4_k_cu_8cd0f46c_58554cuda3std6ranges3__45__cpo4swapE - _ZN39_INTERNAL_5a3f5297_4_k_cu_8cd0f46c_58554cuda3std3__45__cpo4cendE)
_ZN39_INTERNAL_5a3f5297_4_k_cu_8cd0f46c_58554cuda3std3__45__cpo4cendE:
	.zero		1
	.type		_ZN39_INTERNAL_5a3f5297_4_k_cu_8cd0f46c_58554cuda3std6ranges3__45__cpo4swapE,@object
	.size		_ZN39_INTERNAL_5a3f5297_4_k_cu_8cd0f46c_58554cuda3std6ranges3__45__cpo4swapE,(.L_8 - _ZN39_INTERNAL_5a3f5297_4_k_cu_8cd0f46c_58554cuda3std6ranges3__45__cpo4swapE)
_ZN39_INTERNAL_5a3f5297_4_k_cu_8cd0f46c_58554cuda3std6ranges3__45__cpo4swapE:
	.zero		1
.L_8:


//--------------------- .nv.constant0._ZN7cutlass13device_kernelINS_4gemm6kernel13GemmUniversalIN4cute5tupleIJiiiiEEENS1_10collective13CollectiveMmaINS1_34MainloopSm90TmaGmmaWarpSpecializedILi3ENS5_IJNS4_1CILi1EEENSA_ILi2EEESB_EEENS1_32KernelTmaWarpSpecializedPingpongEEENS5_IJNSA_ILi64EEESG_NSA_ILi32EEEEEENS_10tfloat32_tENS5_IJlSB_lEEESJ_SK_NS4_8TiledMMAINS4_8MMA_AtomIJNS4_4SM904GMMA29MMA_64x64x8_F32TF32TF32_SS_TNILNSO_7ScaleInE1ELSQ_1EEEEEENS4_6LayoutINS5_IJSB_SB_SB_EEENS5_IJNSA_ILi0EEESV_SV_EEEEENS5_IJNS4_10UnderscoreESY_SY_EEEEENS4_23SM90_TMA_LOAD_MULTICASTENS4_14ComposedLayoutINS4_7SwizzleILi3ELi4ELi3EEENS4_18smem_ptr_flag_bitsILi32EEENST_INS5_IJNSA_ILi8EEESH_EEENS5_IJSH_SB_EEEEEEEvNS4_8identityENS4_13SM90_TMA_LOADES1B_vS1C_EENS_8epilogue10collective6detail29Sm90TmaWarpSpecializedAdapterINS1G_15DefaultEpilogueISJ_SK_SK_NS1F_6thread17LinearCombinationISJ_Li1EffLNS1K_9ScaleType4KindE0ELNS_15FloatRoundStyleE2ESJ_EENS1_15EpilogueDefaultEEEEEvvEEEEvNT_6ParamsE --------------------------
	.section	.nv.constant0._ZN7cutlass13device_kernelINS_4gemm6kernel13GemmUniversalIN4cute5tupleIJiiiiEEENS1_10collective13CollectiveMmaINS1_34MainloopSm90TmaGmmaWarpSpecializedILi3ENS5_IJNS4_1CILi1EEENSA_ILi2EEESB_EEENS1_32KernelTmaWarpSpecializedPingpongEEENS5_IJNSA_ILi64EEESG_NSA_ILi32EEEEEENS_10tfloat32_tENS5_IJlSB_lEEESJ_SK_NS4_8TiledMMAINS4_8MMA_AtomIJNS4_4SM904GMMA29MMA_64x64x8_F32TF32TF32_SS_TNILNSO_7ScaleInE1ELSQ_1EEEEEENS4_6LayoutINS5_IJSB_SB_SB_EEENS5_IJNSA_ILi0EEESV_SV_EEEEENS5_IJNS4_10UnderscoreESY_SY_EEEEENS4_23SM90_TMA_LOAD_MULTICASTENS4_14ComposedLayoutINS4_7SwizzleILi3ELi4ELi3EEENS4_18smem_ptr_flag_bitsILi32EEENST_INS5_IJNSA_ILi8EEESH_EEENS5_IJSH_SB_EEEEEEEvNS4_8identityENS4_13SM90_TMA_LOADES1B_vS1C_EENS_8epilogue10collective6detail29Sm90TmaWarpSpecializedAdapterINS1G_15DefaultEpilogueISJ_SK_SK_NS1F_6thread17LinearCombinationISJ_Li1EffLNS1K_9ScaleType4KindE0ELNS_15FloatRoundStyleE2ESJ_EENS1_15EpilogueDefaultEEEEEvvEEEEvNT_6ParamsE,"a",@progbits
	.sectionflags	@""
	.align	4
.nv.constant0._ZN7cutlass13device_kernelINS_4gemm6kernel13GemmUniversalIN4cute5tupleIJiiiiEEENS1_10collective13CollectiveMmaINS1_34MainloopSm90TmaGmmaWarpSpecializedILi3ENS5_IJNS4_1CILi1EEENSA_ILi2EEESB_EEENS1_32KernelTmaWarpSpecializedPingpongEEENS5_IJNSA_ILi64EEESG_NSA_ILi32EEEEEENS_10tfloat32_tENS5_IJlSB_lEEESJ_SK_NS4_8TiledMMAINS4_8MMA_AtomIJNS4_4SM904GMMA29MMA_64x64x8_F32TF32TF32_SS_TNILNSO_7ScaleInE1ELSQ_1EEEEEENS4_6LayoutINS5_IJSB_SB_SB_EEENS5_IJNSA_ILi0EEESV_SV_EEEEENS5_IJNS4_10UnderscoreESY_SY_EEEEENS4_23SM90_TMA_LOAD_MULTICASTENS4_14ComposedLayoutINS4_7SwizzleILi3ELi4ELi3EEENS4_18smem_ptr_flag_bitsILi32EEENST_INS5_IJNSA_ILi8EEESH_EEENS5_IJSH_SB_EEEEEEEvNS4_8identityENS4_13SM90_TMA_LOADES1B_vS1C_EENS_8epilogue10collective6detail29Sm90TmaWarpSpecializedAdapterINS1G_15DefaultEpilogueISJ_SK_SK_NS1F_6thread17LinearCombinationISJ_Li1EffLNS1K_9ScaleType4KindE0ELNS_15FloatRoundStyleE2ESJ_EENS1_15EpilogueDefaultEEEEEvvEEEEvNT_6ParamsE:
	.zero		1664


//--------------------- SYMBOLS --------------------------

	.type		.nv.reservedSmem.offset0,@object
	.size		.nv.reservedSmem.offset0,0x4
	.type		__assertfail,@function
